	.target	sm_90a

	.elftype	@"ET_EXEC"


//--------------------- .note.nv.tkinfo           --------------------------
	.section	.note.nv.tkinfo,"",@"SHT_NOTE"
	.sectionflags	@"SHF_NOTE_NV_TKINFO"
	.tkinfo
        /*0018*/ 	.word	0x00000002
        /*0030*/ 	.string	""
        /*0030*/ 	.string	"ptxas"
        /*0030*/ 	.string	"Cuda compilation tools, release 13.0, V13.0.88"
        /*0030*/ 	.string	"Build cuda_13.0.r13.0/compiler.36424714_0"
        /*0030*/ 	.string	"-arch sm_90a -m 64 "



//--------------------- .note.nv.cuinfo           --------------------------
	.section	.note.nv.cuinfo,"",@"SHT_NOTE"
	.sectionflags	@"SHF_NOTE_NV_CUINFO"
        /*0018*/ 	.short	0x0002
        /*001a*/ 	.short	0x005a
        /*001c*/ 	.short	0x0082
	.zero		2


//--------------------- .nv.info                  --------------------------
	.section	.nv.info,"",@"SHT_CUDA_INFO"
	.align	4


	//----- nvinfo : EIATTR_REGCOUNT
	.align		4
        /*0000*/ 	.byte	0x04, 0x2f
        /*0002*/ 	.short	(.L_15 - .L_14)
	.align		4
.L_14:
        /*0004*/ 	.word	index@(_ZN7cutlass13device_kernelINS_4gemm6kernel13GemmUniversalIN4cute5tupleIJiiiiEEENS1_10collective13CollectiveMmaINS1_34MainloopSm90TmaGmmaWarpSpecializedILi2ENS5_IJNS4_1CILi1EEESB_SB_EEENS1_35KernelTmaWarpSpecializedCooperativeEEENS5_IJNSA_ILi256EEESF_NSA_ILi128EEEEEEfNS5_IJlSB_lEEEfSI_NS4_8TiledMMAINS4_8MMA_AtomIJNS4_4SM904GMMA30MMA_64x256x8_F32TF32TF32_SS_TNILNSM_7ScaleInE1ELSO_1EEEEEENS4_6LayoutINS5_IJNSA_ILi2EEESB_SB_EEENS5_IJSB_NSA_ILi0EEESU_EEEEENS5_IJNS4_10UnderscoreESX_SX_EEEEENS4_13SM90_TMA_LOADENS4_14ComposedLayoutINS4_7SwizzleILi3ELi4ELi3EEENS4_18smem_ptr_flag_bitsILi32EEENSR_INS5_IJNSA_ILi8EEENSA_ILi32EEEEEENS5_IJS17_SB_EEEEEEEvNS4_8identityES10_S1B_vS1C_EENS_8epilogue10collective6detail29Sm90TmaWarpSpecializedAdapterINS1F_15DefaultEpilogueIfSI_SI_NS1E_6thread17LinearCombinationIfLi1EffLNS1J_9ScaleType4KindE0ELNS_15FloatRoundStyleE2EfEENS1_15EpilogueDefaultEEEEEvvEEEEvNT_6ParamsE)
        /*0008*/ 	.word	0x000000a8


	//----- nvinfo : EIATTR_FRAME_SIZE
	.align		4
.L_15:
        /*000c*/ 	.byte	0x04, 0x11
        /*000e*/ 	.short	(.L_17 - .L_16)
	.align		4
.L_16:
        /*0010*/ 	.word	index@(_ZN7cutlass13device_kernelINS_4gemm6kernel13GemmUniversalIN4cute5tupleIJiiiiEEENS1_10collective13CollectiveMmaINS1_34MainloopSm90TmaGmmaWarpSpecializedILi2ENS5_IJNS4_1CILi1EEESB_SB_EEENS1_35KernelTmaWarpSpecializedCooperativeEEENS5_IJNSA_ILi256EEESF_NSA_ILi128EEEEEEfNS5_IJlSB_lEEEfSI_NS4_8TiledMMAINS4_8MMA_AtomIJNS4_4SM904GMMA30MMA_64x256x8_F32TF32TF32_SS_TNILNSM_7ScaleInE1ELSO_1EEEEEENS4_6LayoutINS5_IJNSA_ILi2EEESB_SB_EEENS5_IJSB_NSA_ILi0EEESU_EEEEENS5_IJNS4_10UnderscoreESX_SX_EEEEENS4_13SM90_TMA_LOADENS4_14ComposedLayoutINS4_7SwizzleILi3ELi4ELi3EEENS4_18smem_ptr_flag_bitsILi32EEENSR_INS5_IJNSA_ILi8EEENSA_ILi32EEEEEENS5_IJS17_SB_EEEEEEEvNS4_8identityES10_S1B_vS1C_EENS_8epilogue10collective6detail29Sm90TmaWarpSpecializedAdapterINS1F_15DefaultEpilogueIfSI_SI_NS1E_6thread17LinearCombinationIfLi1EffLNS1J_9ScaleType4KindE0ELNS_15FloatRoundStyleE2EfEENS1_15EpilogueDefaultEEEEEvvEEEEvNT_6ParamsE)
        /*0014*/ 	.word	0x000017d0


	//----- nvinfo : EIATTR_MIN_STACK_SIZE
	.align		4
.L_17:
        /*0018*/ 	.byte	0x04, 0x12
        /*001a*/ 	.short	(.L_19 - .L_18)
	.align		4
.L_18:
        /*001c*/ 	.word	index@(_ZN7cutlass13device_kernelINS_4gemm6kernel13GemmUniversalIN4cute5tupleIJiiiiEEENS1_10collective13CollectiveMmaINS1_34MainloopSm90TmaGmmaWarpSpecializedILi2ENS5_IJNS4_1CILi1EEESB_SB_EEENS1_35KernelTmaWarpSpecializedCooperativeEEENS5_IJNSA_ILi256EEESF_NSA_ILi128EEEEEEfNS5_IJlSB_lEEEfSI_NS4_8TiledMMAINS4_8MMA_AtomIJNS4_4SM904GMMA30MMA_64x256x8_F32TF32TF32_SS_TNILNSM_7ScaleInE1ELSO_1EEEEEENS4_6LayoutINS5_IJNSA_ILi2EEESB_SB_EEENS5_IJSB_NSA_ILi0EEESU_EEEEENS5_IJNS4_10UnderscoreESX_SX_EEEEENS4_13SM90_TMA_LOADENS4_14ComposedLayoutINS4_7SwizzleILi3ELi4ELi3EEENS4_18smem_ptr_flag_bitsILi32EEENSR_INS5_IJNSA_ILi8EEENSA_ILi32EEEEEENS5_IJS17_SB_EEEEEEEvNS4_8identityES10_S1B_vS1C_EENS_8epilogue10collective6detail29Sm90TmaWarpSpecializedAdapterINS1F_15DefaultEpilogueIfSI_SI_NS1E_6thread17LinearCombinationIfLi1EffLNS1J_9ScaleType4KindE0ELNS_15FloatRoundStyleE2EfEENS1_15EpilogueDefaultEEEEEvvEEEEvNT_6ParamsE)
        /*0020*/ 	.word	0x000017d0
.L_19:


//--------------------- .nv.compat                --------------------------
	.section	.nv.compat,"",@"SHT_CUDA_COMPAT_INFO"
	.align	4
        /*0000*/ 	.byte	0x02, 0x09, 0x01, 0x00, 0x02, 0x02, 0x04, 0x00, 0x02, 0x05, 0x05, 0x00, 0x03, 0x07, 0x01, 0x01
        /*0010*/ 	.byte	0x02, 0x03, 0x01, 0x00, 0x02, 0x06, 0x01, 0x00, 0x04, 0x0b, 0x08, 0x00, 0x00, 0x00, 0x00, 0x00
        /*0020*/ 	.byte	0x00, 0x00, 0x00, 0x00


//--------------------- .nv.info._ZN7cutlass13device_kernelINS_4gemm6kernel13GemmUniversalIN4cute5tupleIJiiiiEEENS1_10collective13CollectiveMmaINS1_34MainloopSm90TmaGmmaWarpSpecializedILi2ENS5_IJNS4_1CILi1EEESB_SB_EEENS1_35KernelTmaWarpSpecializedCooperativeEEENS5_IJNSA_ILi256EEESF_NSA_ILi128EEEEEEfNS5_IJlSB_lEEEfSI_NS4_8TiledMMAINS4_8MMA_AtomIJNS4_4SM904GMMA30MMA_64x256x8_F32TF32TF32_SS_TNILNSM_7ScaleInE1ELSO_1EEEEEENS4_6LayoutINS5_IJNSA_ILi2EEESB_SB_EEENS5_IJSB_NSA_ILi0EEESU_EEEEENS5_IJNS4_10UnderscoreESX_SX_EEEEENS4_13SM90_TMA_LOADENS4_14ComposedLayoutINS4_7SwizzleILi3ELi4ELi3EEENS4_18smem_ptr_flag_bitsILi32EEENSR_INS5_IJNSA_ILi8EEENSA_ILi32EEEEEENS5_IJS17_SB_EEEEEEEvNS4_8identityES10_S1B_vS1C_EENS_8epilogue10collective6detail29Sm90TmaWarpSpecializedAdapterINS1F_15DefaultEpilogueIfSI_SI_NS1E_6thread17LinearCombinationIfLi1EffLNS1J_9ScaleType4KindE0ELNS_15FloatRoundStyleE2EfEENS1_15EpilogueDefaultEEEEEvvEEEEvNT_6ParamsE --------------------------
	.section	.nv.info._ZN7cutlass13device_kernelINS_4gemm6kernel13GemmUniversalIN4cute5tupleIJiiiiEEENS1_10collective13CollectiveMmaINS1_34MainloopSm90TmaGmmaWarpSpecializedILi2ENS5_IJNS4_1CILi1EEESB_SB_EEENS1_35KernelTmaWarpSpecializedCooperativeEEENS5_IJNSA_ILi256EEESF_NSA_ILi128EEEEEEfNS5_IJlSB_lEEEfSI_NS4_8TiledMMAINS4_8MMA_AtomIJNS4_4SM904GMMA30MMA_64x256x8_F32TF32TF32_SS_TNILNSM_7ScaleInE1ELSO_1EEEEEENS4_6LayoutINS5_IJNSA_ILi2EEESB_SB_EEENS5_IJSB_NSA_ILi0EEESU_EEEEENS5_IJNS4_10UnderscoreESX_SX_EEEEENS4_13SM90_TMA_LOADENS4_14ComposedLayoutINS4_7SwizzleILi3ELi4ELi3EEENS4_18smem_ptr_flag_bitsILi32EEENSR_INS5_IJNSA_ILi8EEENSA_ILi32EEEEEENS5_IJS17_SB_EEEEEEEvNS4_8identityES10_S1B_vS1C_EENS_8epilogue10collective6detail29Sm90TmaWarpSpecializedAdapterINS1F_15DefaultEpilogueIfSI_SI_NS1E_6thread17LinearCombinationIfLi1EffLNS1J_9ScaleType4KindE0ELNS_15FloatRoundStyleE2EfEENS1_15EpilogueDefaultEEEEEvvEEEEvNT_6ParamsE,"",@"SHT_CUDA_INFO"
	.sectionflags	@""
	.align	4


	//----- nvinfo : EIATTR_CUDA_API_VERSION
	.align		4
        /*0000*/ 	.byte	0x04, 0x37
        /*0002*/ 	.short	(.L_21 - .L_20)
.L_20:
        /*0004*/ 	.word	0x00000082


	//----- nvinfo : EIATTR_KPARAM_INFO
	.align		4
.L_21:
        /*0008*/ 	.byte	0x04, 0x17
        /*000a*/ 	.short	(.L_23 - .L_22)
.L_22:
        /*000c*/ 	.word	0x00000000
        /*0010*/ 	.short	0x0000
        /*0012*/ 	.short	0x0070
        /*0014*/ 	.byte	0x00, 0xf0, 0x01, 0x10


	//----- nvinfo : EIATTR_SPARSE_MMA_MASK
	.align		4
.L_23:
        /*0018*/ 	.byte	0x03, 0x50
        /*001a*/ 	.short	0x0000


	//----- nvinfo : EIATTR_MAXREG_COUNT
	.align		4
        /*001c*/ 	.byte	0x03, 0x1b
        /*001e*/ 	.short	0x00a8


	//----- nvinfo : EIATTR_NUM_BARRIERS
	.align		4
        /*0020*/ 	.byte	0x02, 0x4c
        /*0022*/ 	.byte	0x01
	.zero		1


	//----- nvinfo : EIATTR_EXTERNS
	.align		4
        /*0024*/ 	.byte	0x04, 0x0f
        /*0026*/ 	.short	(.L_25 - .L_24)


	//   ....[0]....
	.align		4
.L_24:
        /*0028*/ 	.word	index@(__assertfail)


	//----- nvinfo : EIATTR_ANNOTATIONS
	.align		4
.L_25:
        /*002c*/ 	.byte	0x04, 0x55
        /*002e*/ 	.short	(.L_27 - .L_26)


	//   ....[0]....
.L_26:
        /*0030*/ 	.word	0x00000001
        /*0034*/ 	.byte	0x50, 0x06, 0x00, 0x00, 0x01, 0x00, 0x00, 0x00, 0x70, 0x06, 0x00, 0x00, 0x01, 0x00, 0x00, 0x00
        /* <DEDUP_REMOVED lines=2722> */
        /*aa64*/ 	.byte	0x70, 0xfd, 0x02, 0x00, 0x01, 0x00, 0x00, 0x00, 0x90, 0xfd, 0x02, 0x00


	//----- nvinfo : EIATTR_MERCURY_ISA_VERSION
	.align		4
.L_27:
        /*aa70*/ 	.byte	0x03, 0x5f
        /*aa72*/ 	.short	0x0101


	//----- nvinfo : EIATTR_INT_WARP_WIDE_INSTR_OFFSETS
	.align		4
        /*aa74*/ 	.byte	0x04, 0x31
        /*aa76*/ 	.short	(.L_29 - .L_28)


	//   ....[0]....
.L_28:
        /*aa78*/ 	.word	0x000004c0


	//   ....[1]....
        /*aa7c*/ 	.word	0x000004d0


	//   ....[2]....
        /*aa80*/ 	.word	0x00000560


	//----- nvinfo : EIATTR_COOP_GROUP_MASK_REGIDS
	.align		4
.L_29:
        /*aa84*/ 	.byte	0x04, 0x29
        /*aa86*/ 	.short	(.L_31 - .L_30)


	//   ....[0]....
.L_30:
        /*aa88*/ 	.word	0xffffffff


	//   ....[1]....
        /*aa8c*/ 	.word	0xffffffff


	//   ....[2]....
        /*aa90*/ 	.word	0xffffffff


	//   ....[3]....
        /*aa94*/ 	.word	0xffffffff


	//   ....[4]....
        /*aa98*/ 	.word	0xffffffff


	//----- nvinfo : EIATTR_COOP_GROUP_INSTR_OFFSETS
	.align		4
.L_31:
        /*aa9c*/ 	.byte	0x04, 0x28
        /*aa9e*/ 	.short	(.L_33 - .L_32)


	//   ....[0]....
.L_32:
        /*aaa0*/ 	.word	0x00000070


	//   ....[1]....
        /*aaa4*/ 	.word	0x00000080


	//   ....[2]....
        /*aaa8*/ 	.word	0x000001a0


	//   ....[3]....
        /*aaac*/ 	.word	0x00000370


	//   ....[4]....
        /*aab0*/ 	.word	0x00001130


	//----- nvinfo : EIATTR_REG_RECONFIG
	.align		4
.L_33:
        /*aab4*/ 	.byte	0x01, 0x54
	.zero		2


	//----- nvinfo : EIATTR_SYSCALL_OFFSETS
	.align		4
        /*aab8*/ 	.byte	0x04, 0x46
        /*aaba*/ 	.short	(.L_35 - .L_34)


	//   ....[0]....
.L_34:
        /*aabc*/ 	.word	0x000012e0


	//----- nvinfo : EIATTR_MBARRIER_INSTR_OFFSETS
	.align		4
.L_35:
        /*aac0*/ 	.byte	0x04, 0x39
        /*aac2*/ 	.short	(.L_37 - .L_36)


	//   ....[0]....
.L_36:
        /*aac4*/ 	.word	0x00000320
        /*aac8*/ 	.word	0x000000ff
        /*aacc*/ 	.word	0x00000000
        /*aad0*/ 	.short	0x0100
        /*aad2*/ 	.byte	0x08
	.zero		1


	//   ....[1]....
        /*aad4*/ 	.word	0x00000330
        /*aad8*/ 	.word	0x000000ff
        /*aadc*/ 	.word	0x00000010
        /*aae0*/ 	.short	0x0100
        /*aae2*/ 	.byte	0x08
	.zero		1


	//   ....[2]....
        /*aae4*/ 	.word	0x00000340
        /*aae8*/ 	.word	0x000000ff
        /*aaec*/ 	.word	0x00000008
        /*aaf0*/ 	.short	0x0100
        /*aaf2*/ 	.byte	0x08
	.zero		1


	//   ....[3]....
        /*aaf4*/ 	.word	0x00000350
        /*aaf8*/ 	.word	0x000000ff
        /*aafc*/ 	.word	0x00000018
        /*ab00*/ 	.short	0x0100
        /*ab02*/ 	.byte	0x08
	.zero		1


	//   ....[4]....
        /*ab04*/ 	.word	0x000005e0
        /*ab08*/ 	.word	0x000000ff
        /*ab0c*/ 	.word	0x00000030
        /*ab10*/ 	.short	0x0100
        /*ab12*/ 	.byte	0x10
	.zero		1


	//   ....[5]....
        /*ab14*/ 	.word	0x00000680
        /*ab18*/ 	.word	0x000000ff
        /*ab1c*/ 	.word	0x00000038
        /*ab20*/ 	.short	0x0100
        /*ab22*/ 	.byte	0x10
	.zero		1


	//   ....[6]....
        /*ab24*/ 	.word	0x00001380
        /*ab28*/ 	.word	0x00000003
        /*ab2c*/ 	.word	0x00000000
        /*ab30*/ 	.short	0x010a
        /*ab32*/ 	.byte	0x3f
	.zero		1


	//   ....[7]....
        /*ab34*/ 	.word	0x000013c0
        /*ab38*/ 	.word	0x00000003
        /*ab3c*/ 	.word	0x00000000
        /*ab40*/ 	.short	0x010a
        /*ab42*/ 	.byte	0x3f
	.zero		1


	//   ....[8]....
        /*ab44*/ 	.word	0x00010960
        /*ab48*/ 	.word	0x000000ff
        /*ab4c*/ 	.word	0x00000000
        /*ab50*/ 	.short	0x010a
        /*ab52*/ 	.byte	0x0a
	.zero		1


	//   ....[9]....
        /*ab54*/ 	.word	0x000109a0
        /*ab58*/ 	.word	0x000000ff
        /*ab5c*/ 	.word	0x00000000
        /*ab60*/ 	.short	0x010a
        /*ab62*/ 	.byte	0x0a
	.zero		1


	//   ....[10]....
        /*ab64*/ 	.word	0x00020a00
        /*ab68*/ 	.word	0x000000ff
        /*ab6c*/ 	.word	0x00000000
        /*ab70*/ 	.short	0x0101
        /*ab72*/ 	.byte	0x08
	.zero		1


	//   ....[11]....
        /*ab74*/ 	.word	0x00020bf0
        /*ab78*/ 	.word	0x000000ff
        /*ab7c*/ 	.word	0x00000000
        /*ab80*/ 	.short	0x0101
        /*ab82*/ 	.byte	0x04
	.zero		1


	//   ....[12]....
        /*ab84*/ 	.word	0x0002f720
        /*ab88*/ 	.word	0x0000000e
        /*ab8c*/ 	.word	0x00000010
        /*ab90*/ 	.short	0x010a
        /*ab92*/ 	.byte	0x3f
	.zero		1


	//   ....[13]....
        /*ab94*/ 	.word	0x0002fd00
        /*ab98*/ 	.word	0x00000002
        /*ab9c*/ 	.word	0x00000038
        /*aba0*/ 	.short	0x0101
        /*aba2*/ 	.byte	0x3f
	.zero		1


	//   ....[14]....
        /*aba4*/ 	.word	0x00030490
        /*aba8*/ 	.word	0x00000005
        /*abac*/ 	.word	0x00000000
        /*abb0*/ 	.short	0x010a
        /*abb2*/ 	.byte	0x3f
	.zero		1


	//   ....[15]....
        /*abb4*/ 	.word	0x00030520
        /*abb8*/ 	.word	0x00000003
        /*abbc*/ 	.word	0x00000000
        /*abc0*/ 	.short	0x010a
        /*abc2*/ 	.byte	0x3f
	.zero		1


	//   ....[16]....
        /*abc4*/ 	.word	0x00030580
        /*abc8*/ 	.word	0x00000003
        /*abcc*/ 	.word	0x00000000
        /*abd0*/ 	.short	0x010a
        /*abd2*/ 	.byte	0x3f
	.zero		1


	//   ....[17]....
        /*abd4*/ 	.word	0x000305e0
        /*abd8*/ 	.word	0x00000004
        /*abdc*/ 	.word	0x00000000
        /*abe0*/ 	.short	0x010a
        /*abe2*/ 	.byte	0x3f
	.zero		1


	//   ....[18]....
        /*abe4*/ 	.word	0x000306b0
        /*abe8*/ 	.word	0x0000000e
        /*abec*/ 	.word	0x00000010
        /*abf0*/ 	.short	0x010a
        /*abf2*/ 	.byte	0x3f
	.zero		1


	//   ....[19]....
        /*abf4*/ 	.word	0x00030780
        /*abf8*/ 	.word	0x00000005
        /*abfc*/ 	.word	0x00000000
        /*ac00*/ 	.short	0x010a
        /*ac02*/ 	.byte	0x3f
	.zero		1


	//----- nvinfo : EIATTR_NUM_MBARRIERS
	.align		4
.L_37:
        /*ac04*/ 	.byte	0x03, 0x38
        /*ac06*/ 	.short	0x0006


	//----- nvinfo : EIATTR_EXIT_INSTR_OFFSETS
	.align		4
        /*ac08*/ 	.byte	0x04, 0x1c
        /*ac0a*/ 	.short	(.L_39 - .L_38)


	//   ....[0]....
.L_38:
        /*ac0c*/ 	.word	0x000006e0


	//   ....[1]....
        /*ac10*/ 	.word	0x00001050


	//   ....[2]....
        /*ac14*/ 	.word	0x0002eca0


	//   ....[3]....
        /*ac18*/ 	.word	0x0002f3b0


	//   ....[4]....
        /*ac1c*/ 	.word	0x00030570


	//----- nvinfo : EIATTR_MAX_THREADS
	.align		4
.L_39:
        /*ac20*/ 	.byte	0x04, 0x05
        /*ac22*/ 	.short	(.L_41 - .L_40)
.L_40:
        /*ac24*/ 	.word	0x00000180
        /*ac28*/ 	.word	0x00000001
        /*ac2c*/ 	.word	0x00000001


	//----- nvinfo : EIATTR_CRS_STACK_SIZE
	.align		4
.L_41:
        /*ac30*/ 	.byte	0x04, 0x1e
        /*ac32*/ 	.short	(.L_43 - .L_42)
.L_42:
        /*ac34*/ 	.word	0x00000000


	//----- nvinfo : EIATTR_CBANK_PARAM_SIZE
	.align		4
.L_43:
        /*ac38*/ 	.byte	0x03, 0x19
        /*ac3a*/ 	.short	0x0470


	//----- nvinfo : EIATTR_PARAM_CBANK
	.align		4
        /*ac3c*/ 	.byte	0x04, 0x0a
        /*ac3e*/ 	.short	(.L_45 - .L_44)
	.align		4
.L_44:
        /*ac40*/ 	.word	index@(.nv.constant0._ZN7cutlass13device_kernelINS_4gemm6kernel13GemmUniversalIN4cute5tupleIJiiiiEEENS1_10collective13CollectiveMmaINS1_34MainloopSm90TmaGmmaWarpSpecializedILi2ENS5_IJNS4_1CILi1EEESB_SB_EEENS1_35KernelTmaWarpSpecializedCooperativeEEENS5_IJNSA_ILi256EEESF_NSA_ILi128EEEEEEfNS5_IJlSB_lEEEfSI_NS4_8TiledMMAINS4_8MMA_AtomIJNS4_4SM904GMMA30MMA_64x256x8_F32TF32TF32_SS_TNILNSM_7ScaleInE1ELSO_1EEEEEENS4_6LayoutINS5_IJNSA_ILi2EEESB_SB_EEENS5_IJSB_NSA_ILi0EEESU_EEEEENS5_IJNS4_10UnderscoreESX_SX_EEEEENS4_13SM90_TMA_LOADENS4_14ComposedLayoutINS4_7SwizzleILi3ELi4ELi3EEENS4_18smem_ptr_flag_bitsILi32EEENSR_INS5_IJNSA_ILi8EEENSA_ILi32EEEEEENS5_IJS17_SB_EEEEEEEvNS4_8identityES10_S1B_vS1C_EENS_8epilogue10collective6detail29Sm90TmaWarpSpecializedAdapterINS1F_15DefaultEpilogueIfSI_SI_NS1E_6thread17LinearCombinationIfLi1EffLNS1J_9ScaleType4KindE0ELNS_15FloatRoundStyleE2EfEENS1_15EpilogueDefaultEEEEEvvEEEEvNT_6ParamsE)
        /*ac44*/ 	.short	0x0210
        /*ac46*/ 	.short	0x0470


	//----- nvinfo : EIATTR_SW_WAR
	.align		4
.L_45:
        /*ac48*/ 	.byte	0x04, 0x36
        /*ac4a*/ 	.short	(.L_47 - .L_46)
.L_46:
        /*ac4c*/ 	.word	0x00000008
.L_47:


//--------------------- .nv.callgraph             --------------------------
	.section	.nv.callgraph,"",@"SHT_CUDA_CALLGRAPH"
	.align	4
	.sectionentsize	8
	.align		4
        /*0000*/ 	.word	0x00000000
	.align		4
        /*0004*/ 	.word	0xffffffff
	.align		4
        /*0008*/ 	.word	index@(_ZN7cutlass13device_kernelINS_4gemm6kernel13GemmUniversalIN4cute5tupleIJiiiiEEENS1_10collective13CollectiveMmaINS1_34MainloopSm90TmaGmmaWarpSpecializedILi2ENS5_IJNS4_1CILi1EEESB_SB_EEENS1_35KernelTmaWarpSpecializedCooperativeEEENS5_IJNSA_ILi256EEESF_NSA_ILi128EEEEEEfNS5_IJlSB_lEEEfSI_NS4_8TiledMMAINS4_8MMA_AtomIJNS4_4SM904GMMA30MMA_64x256x8_F32TF32TF32_SS_TNILNSM_7ScaleInE1ELSO_1EEEEEENS4_6LayoutINS5_IJNSA_ILi2EEESB_SB_EEENS5_IJSB_NSA_ILi0EEESU_EEEEENS5_IJNS4_10UnderscoreESX_SX_EEEEENS4_13SM90_TMA_LOADENS4_14ComposedLayoutINS4_7SwizzleILi3ELi4ELi3EEENS4_18smem_ptr_flag_bitsILi32EEENSR_INS5_IJNSA_ILi8EEENSA_ILi32EEEEEENS5_IJS17_SB_EEEEEEEvNS4_8identityES10_S1B_vS1C_EENS_8epilogue10collective6detail29Sm90TmaWarpSpecializedAdapterINS1F_15DefaultEpilogueIfSI_SI_NS1E_6thread17LinearCombinationIfLi1EffLNS1J_9ScaleType4KindE0ELNS_15FloatRoundStyleE2EfEENS1_15EpilogueDefaultEEEEEvvEEEEvNT_6ParamsE)
	.align		4
        /*000c*/ 	.word	index@(__assertfail)
	.align		4
        /*0010*/ 	.word	0x00000000
	.align		4
        /*0014*/ 	.word	0xfffffffe
	.align		4
        /*0018*/ 	.word	0x00000000
	.align		4
        /*001c*/ 	.word	0xfffffffd
	.align		4
        /*0020*/ 	.word	0x00000000
	.align		4
        /*0024*/ 	.word	0xfffffffc


//--------------------- .nv.constant4             --------------------------
	.section	.nv.constant4,"a",@progbits
	.align	8
	.align		8
.nv.constant4:
        /*0000*/ 	.dword	__assertfail
	.align		8
        /*0008*/ 	.dword	__unnamed_1
	.align		8
        /*0010*/ 	.dword	_ZN40_INTERNAL_14c0d601_4_k_cu_31dd9880_203774cuda3std3__45__cpo5beginE
	.align		8
        /*0018*/ 	.dword	_ZN40_INTERNAL_14c0d601_4_k_cu_31dd9880_203774cuda3std3__45__cpo3endE
	.align		8
        /*0020*/ 	.dword	_ZN40_INTERNAL_14c0d601_4_k_cu_31dd9880_203774cuda3std3__45__cpo6cbeginE
	.align		8
        /*0028*/ 	.dword	_ZN40_INTERNAL_14c0d601_4_k_cu_31dd9880_203774cuda3std3__45__cpo4cendE
	.align		8
        /*0030*/ 	.dword	_ZN40_INTERNAL_14c0d601_4_k_cu_31dd9880_203774cuda3std3__442_GLOBAL__N__14c0d601_4_k_cu_31dd9880_203776ignoreE
	.align		8
        /*0038*/ 	.dword	_ZN40_INTERNAL_14c0d601_4_k_cu_31dd9880_203774cuda3std3__419piecewise_constructE
	.align		8
        /*0040*/ 	.dword	_ZN40_INTERNAL_14c0d601_4_k_cu_31dd9880_203774cuda3std3__48in_placeE
	.align		8
        /*0048*/ 	.dword	_ZN40_INTERNAL_14c0d601_4_k_cu_31dd9880_203774cuda3std6ranges3__45__cpo4swapE
	.align		8
        /*0050*/ 	.dword	_ZN40_INTERNAL_14c0d601_4_k_cu_31dd9880_203774cuda3std6ranges3__45__cpo9iter_moveE
	.align		8
        /*0058*/ 	.dword	_ZN40_INTERNAL_14c0d601_4_k_cu_31dd9880_203774cute7productE
	.align		8
        /*0060*/ 	.dword	_ZN40_INTERNAL_14c0d601_4_k_cu_31dd9880_203774cute1_E
	.align		8
        /*0068*/ 	.dword	$str$22
	.align		8
        /*0070*/ 	.dword	$str$23


//--------------------- .text._ZN7cutlass13device_kernelINS_4gemm6kernel13GemmUniversalIN4cute5tupleIJiiiiEEENS1_10collective13CollectiveMmaINS1_34MainloopSm90TmaGmmaWarpSpecializedILi2ENS5_IJNS4_1CILi1EEESB_SB_EEENS1_35KernelTmaWarpSpecializedCooperativeEEENS5_IJNSA_ILi256EEESF_NSA_ILi128EEEEEEfNS5_IJlSB_lEEEfSI_NS4_8TiledMMAINS4_8MMA_AtomIJNS4_4SM904GMMA30MMA_64x256x8_F32TF32TF32_SS_TNILNSM_7ScaleInE1ELSO_1EEEEEENS4_6LayoutINS5_IJNSA_ILi2EEESB_SB_EEENS5_IJSB_NSA_ILi0EEESU_EEEEENS5_IJNS4_10UnderscoreESX_SX_EEEEENS4_13SM90_TMA_LOADENS4_14ComposedLayoutINS4_7SwizzleILi3ELi4ELi3EEENS4_18smem_ptr_flag_bitsILi32EEENSR_INS5_IJNSA_ILi8EEENSA_ILi32EEEEEENS5_IJS17_SB_EEEEEEEvNS4_8identityES10_S1B_vS1C_EENS_8epilogue10collective6detail29Sm90TmaWarpSpecializedAdapterINS1F_15DefaultEpilogueIfSI_SI_NS1E_6thread17LinearCombinationIfLi1EffLNS1J_9ScaleType4KindE0ELNS_15FloatRoundStyleE2EfEENS1_15EpilogueDefaultEEEEEvvEEEEvNT_6ParamsE --------------------------
	.section	.text._ZN7cutlass13device_kernelINS_4gemm6kernel13GemmUniversalIN4cute5tupleIJiiiiEEENS1_10collective13CollectiveMmaINS1_34MainloopSm90TmaGmmaWarpSpecializedILi2ENS5_IJNS4_1CILi1EEESB_SB_EEENS1_35KernelTmaWarpSpecializedCooperativeEEENS5_IJNSA_ILi256EEESF_NSA_ILi128EEEEEEfNS5_IJlSB_lEEEfSI_NS4_8TiledMMAINS4_8MMA_AtomIJNS4_4SM904GMMA30MMA_64x256x8_F32TF32TF32_SS_TNILNSM_7ScaleInE1ELSO_1EEEEEENS4_6LayoutINS5_IJNSA_ILi2EEESB_SB_EEENS5_IJSB_NSA_ILi0EEESU_EEEEENS5_IJNS4_10UnderscoreESX_SX_EEEEENS4_13SM90_TMA_LOADENS4_14ComposedLayoutINS4_7SwizzleILi3ELi4ELi3EEENS4_18smem_ptr_flag_bitsILi32EEENSR_INS5_IJNSA_ILi8EEENSA_ILi32EEEEEENS5_IJS17_SB_EEEEEEEvNS4_8identityES10_S1B_vS1C_EENS_8epilogue10collective6detail29Sm90TmaWarpSpecializedAdapterINS1F_15DefaultEpilogueIfSI_SI_NS1E_6thread17LinearCombinationIfLi1EffLNS1J_9ScaleType4KindE0ELNS_15FloatRoundStyleE2EfEENS1_15EpilogueDefaultEEEEEvvEEEEvNT_6ParamsE,"ax",@progbits
	.align	128
.text._ZN7cutlass13device_kernelINS_4gemm6kernel13GemmUniversalIN4cute5tupleIJiiiiEEENS1_10collective13CollectiveMmaINS1_34MainloopSm90TmaGmmaWarpSpecializedILi2ENS5_IJNS4_1CILi1EEESB_SB_EEENS1_35KernelTmaWarpSpecializedCooperativeEEENS5_IJNSA_ILi256EEESF_NSA_ILi128EEEEEEfNS5_IJlSB_lEEEfSI_NS4_8TiledMMAINS4_8MMA_AtomIJNS4_4SM904GMMA30MMA_64x256x8_F32TF32TF32_SS_TNILNSM_7ScaleInE1ELSO_1EEEEEENS4_6LayoutINS5_IJNSA_ILi2EEESB_SB_EEENS5_IJSB_NSA_ILi0EEESU_EEEEENS5_IJNS4_10UnderscoreESX_SX_EEEEENS4_13SM90_TMA_LOADENS4_14ComposedLayoutINS4_7SwizzleILi3ELi4ELi3EEENS4_18smem_ptr_flag_bitsILi32EEENSR_INS5_IJNSA_ILi8EEENSA_ILi32EEEEEENS5_IJS17_SB_EEEEEEEvNS4_8identityES10_S1B_vS1C_EENS_8epilogue10collective6detail29Sm90TmaWarpSpecializedAdapterINS1F_15DefaultEpilogueIfSI_SI_NS1E_6thread17LinearCombinationIfLi1EffLNS1J_9ScaleType4KindE0ELNS_15FloatRoundStyleE2EfEENS1_15EpilogueDefaultEEEEEvvEEEEvNT_6ParamsE:
        .type           _ZN7cutlass13device_kernelINS_4gemm6kernel13GemmUniversalIN4cute5tupleIJiiiiEEENS1_10collective13CollectiveMmaINS1_34MainloopSm90TmaGmmaWarpSpecializedILi2ENS5_IJNS4_1CILi1EEESB_SB_EEENS1_35KernelTmaWarpSpecializedCooperativeEEENS5_IJNSA_ILi256EEESF_NSA_ILi128EEEEEEfNS5_IJlSB_lEEEfSI_NS4_8TiledMMAINS4_8MMA_AtomIJNS4_4SM904GMMA30MMA_64x256x8_F32TF32TF32_SS_TNILNSM_7ScaleInE1ELSO_1EEEEEENS4_6LayoutINS5_IJNSA_ILi2EEESB_SB_EEENS5_IJSB_NSA_ILi0EEESU_EEEEENS5_IJNS4_10UnderscoreESX_SX_EEEEENS4_13SM90_TMA_LOADENS4_14ComposedLayoutINS4_7SwizzleILi3ELi4ELi3EEENS4_18smem_ptr_flag_bitsILi32EEENSR_INS5_IJNSA_ILi8EEENSA_ILi32EEEEEENS5_IJS17_SB_EEEEEEEvNS4_8identityES10_S1B_vS1C_EENS_8epilogue10collective6detail29Sm90TmaWarpSpecializedAdapterINS1F_15DefaultEpilogueIfSI_SI_NS1E_6thread17LinearCombinationIfLi1EffLNS1J_9ScaleType4KindE0ELNS_15FloatRoundStyleE2EfEENS1_15EpilogueDefaultEEEEEvvEEEEvNT_6ParamsE,@function
        .size           _ZN7cutlass13device_kernelINS_4gemm6kernel13GemmUniversalIN4cute5tupleIJiiiiEEENS1_10collective13CollectiveMmaINS1_34MainloopSm90TmaGmmaWarpSpecializedILi2ENS5_IJNS4_1CILi1EEESB_SB_EEENS1_35KernelTmaWarpSpecializedCooperativeEEENS5_IJNSA_ILi256EEESF_NSA_ILi128EEEEEEfNS5_IJlSB_lEEEfSI_NS4_8TiledMMAINS4_8MMA_AtomIJNS4_4SM904GMMA30MMA_64x256x8_F32TF32TF32_SS_TNILNSM_7ScaleInE1ELSO_1EEEEEENS4_6LayoutINS5_IJNSA_ILi2EEESB_SB_EEENS5_IJSB_NSA_ILi0EEESU_EEEEENS5_IJNS4_10UnderscoreESX_SX_EEEEENS4_13SM90_TMA_LOADENS4_14ComposedLayoutINS4_7SwizzleILi3ELi4ELi3EEENS4_18smem_ptr_flag_bitsILi32EEENSR_INS5_IJNSA_ILi8EEENSA_ILi32EEEEEENS5_IJS17_SB_EEEEEEEvNS4_8identityES10_S1B_vS1C_EENS_8epilogue10collective6detail29Sm90TmaWarpSpecializedAdapterINS1F_15DefaultEpilogueIfSI_SI_NS1E_6thread17LinearCombinationIfLi1EffLNS1J_9ScaleType4KindE0ELNS_15FloatRoundStyleE2EfEENS1_15EpilogueDefaultEEEEEvvEEEEvNT_6ParamsE,(.L_x_572 - _ZN7cutlass13device_kernelINS_4gemm6kernel13GemmUniversalIN4cute5tupleIJiiiiEEENS1_10collective13CollectiveMmaINS1_34MainloopSm90TmaGmmaWarpSpecializedILi2ENS5_IJNS4_1CILi1EEESB_SB_EEENS1_35KernelTmaWarpSpecializedCooperativeEEENS5_IJNSA_ILi256EEESF_NSA_ILi128EEEEEEfNS5_IJlSB_lEEEfSI_NS4_8TiledMMAINS4_8MMA_AtomIJNS4_4SM904GMMA30MMA_64x256x8_F32TF32TF32_SS_TNILNSM_7ScaleInE1ELSO_1EEEEEENS4_6LayoutINS5_IJNSA_ILi2EEESB_SB_EEENS5_IJSB_NSA_ILi0EEESU_EEEEENS5_IJNS4_10UnderscoreESX_SX_EEEEENS4_13SM90_TMA_LOADENS4_14ComposedLayoutINS4_7SwizzleILi3ELi4ELi3EEENS4_18smem_ptr_flag_bitsILi32EEENSR_INS5_IJNSA_ILi8EEENSA_ILi32EEEEEENS5_IJS17_SB_EEEEEEEvNS4_8identityES10_S1B_vS1C_EENS_8epilogue10collective6detail29Sm90TmaWarpSpecializedAdapterINS1F_15DefaultEpilogueIfSI_SI_NS1E_6thread17LinearCombinationIfLi1EffLNS1J_9ScaleType4KindE0ELNS_15FloatRoundStyleE2EfEENS1_15EpilogueDefaultEEEEEvvEEEEvNT_6ParamsE)
        .other          _ZN7cutlass13device_kernelINS_4gemm6kernel13GemmUniversalIN4cute5tupleIJiiiiEEENS1_10collective13CollectiveMmaINS1_34MainloopSm90TmaGmmaWarpSpecializedILi2ENS5_IJNS4_1CILi1EEESB_SB_EEENS1_35KernelTmaWarpSpecializedCooperativeEEENS5_IJNSA_ILi256EEESF_NSA_ILi128EEEEEEfNS5_IJlSB_lEEEfSI_NS4_8TiledMMAINS4_8MMA_AtomIJNS4_4SM904GMMA30MMA_64x256x8_F32TF32TF32_SS_TNILNSM_7ScaleInE1ELSO_1EEEEEENS4_6LayoutINS5_IJNSA_ILi2EEESB_SB_EEENS5_IJSB_NSA_ILi0EEESU_EEEEENS5_IJNS4_10UnderscoreESX_SX_EEEEENS4_13SM90_TMA_LOADENS4_14ComposedLayoutINS4_7SwizzleILi3ELi4ELi3EEENS4_18smem_ptr_flag_bitsILi32EEENSR_INS5_IJNSA_ILi8EEENSA_ILi32EEEEEENS5_IJS17_SB_EEEEEEEvNS4_8identityES10_S1B_vS1C_EENS_8epilogue10collective6detail29Sm90TmaWarpSpecializedAdapterINS1F_15DefaultEpilogueIfSI_SI_NS1E_6thread17LinearCombinationIfLi1EffLNS1J_9ScaleType4KindE0ELNS_15FloatRoundStyleE2EfEENS1_15EpilogueDefaultEEEEEvvEEEEvNT_6ParamsE,@"STO_CUDA_ENTRY STV_DEFAULT"
_ZN7cutlass13device_kernelINS_4gemm6kernel13GemmUniversalIN4cute5tupleIJiiiiEEENS1_10collective13CollectiveMmaINS1_34MainloopSm90TmaGmmaWarpSpecializedILi2ENS5_IJNS4_1CILi1EEESB_SB_EEENS1_35KernelTmaWarpSpecializedCooperativeEEENS5_IJNSA_ILi256EEESF_NSA_ILi128EEEEEEfNS5_IJlSB_lEEEfSI_NS4_8TiledMMAINS4_8MMA_AtomIJNS4_4SM904GMMA30MMA_64x256x8_F32TF32TF32_SS_TNILNSM_7ScaleInE1ELSO_1EEEEEENS4_6LayoutINS5_IJNSA_ILi2EEESB_SB_EEENS5_IJSB_NSA_ILi0EEESU_EEEEENS5_IJNS4_10UnderscoreESX_SX_EEEEENS4_13SM90_TMA_LOADENS4_14ComposedLayoutINS4_7SwizzleILi3ELi4ELi3EEENS4_18smem_ptr_flag_bitsILi32EEENSR_INS5_IJNSA_ILi8EEENSA_ILi32EEEEEENS5_IJS17_SB_EEEEEEEvNS4_8identityES10_S1B_vS1C_EENS_8epilogue10collective6detail29Sm90TmaWarpSpecializedAdapterINS1F_15DefaultEpilogueIfSI_SI_NS1E_6thread17LinearCombinationIfLi1EffLNS1J_9ScaleType4KindE0ELNS_15FloatRoundStyleE2EfEENS1_15EpilogueDefaultEEEEEvvEEEEvNT_6ParamsE:
[----:B------:R-:W0:Y:S02]  /*0000*/  LDC R1, c[0x0][0x28] ;  /* 0x00000a00ff017b82 */ /* 0x000e240000000800 */
[----:B0-----:R-:W-:Y:S01]  /*0010*/  IADD3 R1, R1, -0x17d0, RZ ;  /* 0xffffe83001017810 */ /* 0x001fe20007ffe0ff */
[----:B------:R-:W0:Y:S01]  /*0020*/  S2R R2, SR_TID.X ;  /* 0x0000000000027919 */ /* 0x000e220000002100 */
[----:B------:R-:W-:Y:S01]  /*0030*/  ELECT P0, URZ, PT ;  /* 0x00000000003f782f */ /* 0x000fe20003800000 */
[----:B------:R-:W-:Y:S01]  /*0040*/  BSSY B0, `(.L_x_0) ;  /* 0x0000015000007945 */ /* 0x000fe20003800000 */
[--C-:B0-----:R-:W-:Y:S02]  /*0050*/  SHF.R.U32.HI R0, RZ, 0x5, R2.reuse ;  /* 0x00000005ff007819 */ /* 0x101fe40000011602 */
[----:B------:R-:W-:-:S03]  /*0060*/  SHF.R.U32.HI R160, RZ, 0x7, R2 ;  /* 0x00000007ffa07819 */ /* 0x000fc60000011602 */
[----:B------:R-:W0:Y:S04]  /*0070*/  SHFL.IDX PT, R3, R0, RZ, 0x1f ;  /* 0x00001fff00037589 */ /* 0x000e2800000e0000 */
[----:B------:R-:W1:Y:S01]  /*0080*/  SHFL.IDX PT, R2, R160, RZ, 0x1f ;  /* 0x00001fffa0027589 */ /* 0x000e6200000e0000 */
[----:B0-----:R-:W-:Y:S02]  /*0090*/  R2UR UR10, R3 ;  /* 0x00000000030a72ca */ /* 0x001fe400000e0000 */
[----:B-1----:R-:W-:-:S11]  /*00a0*/  R2UR UR5, R2 ;  /* 0x00000000020572ca */ /* 0x002fd600000e0000 */
[----:B------:R-:W-:Y:S02]  /*00b0*/  USHF.R.S32.HI UR4, URZ, 0x1f, UR10 ;  /* 0x0000001f3f047899 */ /* 0x000fe4000801140a */
[----:B------:R-:W-:Y:S02]  /*00c0*/  ISETP.NE.OR P0, PT, RZ, UR10, !P0 ;  /* 0x0000000aff007c0c */ /* 0x000fe4000c705670 */
[----:B------:R-:W-:-:S04]  /*00d0*/  ULEA.HI UR4, UR4, UR10, URZ, 0x2 ;  /* 0x0000000a04047291 */ /* 0x000fc8000f8f103f */
[----:B------:R-:W-:-:S04]  /*00e0*/  ULOP3.LUT UR4, UR4, 0xfffffffc, URZ, 0xc0, !UPT ;  /* 0xfffffffc04047892 */ /* 0x000fc8000f8ec03f */
[----:B------:R-:W-:-:S03]  /*00f0*/  UIADD3 UR10, UR10, -UR4, URZ ;  /* 0x800000040a0a7290 */ /* 0x000fc6000fffe03f */
[----:B------:R-:W-:Y:S09]  /*0100*/  @P0 BRA `(.L_x_1) ;  /* 0x0000000000200947 */ /* 0x000ff20003800000 */
[----:B------:R-:W-:Y:S02]  /*0110*/  ULDC.64 UR6, c[0x0][0x198] ;  /* 0x0000660000067ab9 */ /* 0x000fe40000000a00 */
[----:B------:R-:W-:Y:S02]  /*0120*/  UIADD3 UR8, UP0, UR6, 0xf0, URZ ;  /* 0x000000f006087890 */ /* 0x000fe4000ff1e03f */
[----:B------:R-:W-:Y:S02]  /*0130*/  UIADD3 UR6, UP1, UR6, 0x1f0, URZ ;  /* 0x000001f006067890 */ /* 0x000fe4000ff3e03f */
[----:B------:R-:W-:Y:S02]  /*0140*/  UIADD3.X UR9, URZ, UR7, URZ, UP0, !UPT ;  /* 0x000000073f097290 */ /* 0x000fe400087fe43f */
[----:B------:R-:W-:-:S07]  /*0150*/  UIADD3.X UR7, URZ, UR7, URZ, UP1, !UPT ;  /* 0x000000073f077290 */ /* 0x000fce0008ffe43f */
[----:B------:R0:W-:Y:S02]  /*0160*/  UTMACCTL.PF [UR8] ;  /* 0x00000000080079b9 */ /* 0x0001e40008040000 */
[----:B------:R0:W-:Y:S02]  /*0170*/  UTMACCTL.PF [UR6] ;  /* 0x00000000060079b9 */ /* 0x0001e40008040000 */
[----:B0-----:R-:W-:Y:S01]  /*0180*/  NOP ;  /* 0x0000000000007918 */ /* 0x001fe20000000000 */
.L_x_1:
[----:B------:R-:W-:Y:S05]  /*0190*/  BSYNC B0 ;  /* 0x0000000000007941 */ /* 0x000fea0003800000 */
.L_x_0:
[----:B------:R-:W0:Y:S01]  /*01a0*/  SHFL.IDX PT, R2, R0, RZ, 0x1f ;  /* 0x00001fff00027589 */ /* 0x000e2200000e0000 */
[----:B------:R-:W-:Y:S01]  /*01b0*/  UISETP.NE.AND UP0, UPT, UR10, 0x3, UPT ;  /* 0x000000030a00788c */ /* 0x000fe2000bf05270 */
[----:B------:R-:W-:Y:S01]  /*01c0*/  ISETP.NE.AND P1, PT, RZ, UR5, PT ;  /* 0x00000005ff007c0c */ /* 0x000fe2000bf25270 */
[----:B------:R-:W-:Y:S02]  /*01d0*/  UIADD3 UR18, UR5, -0x1, URZ ;  /* 0xffffffff05127890 */ /* 0x000fe4000fffe03f */
[----:B------:R-:W-:Y:S02]  /*01e0*/  UISETP.EQ.OR UP0, UPT, UR10, URZ, !UP0 ;  /* 0x0000003f0a00728c */ /* 0x000fe4000c702670 */
[----:B------:R-:W-:Y:S02]  /*01f0*/  UISETP.GE.U32.AND UP1, UPT, UR18, 0x2, UPT ;  /* 0x000000021200788c */ /* 0x000fe4000bf26070 */
[----:B------:R-:W-:-:S04]  /*0200*/  UISETP.EQ.AND UP0, UPT, UR5, URZ, UP0 ;  /* 0x0000003f0500728c */ /* 0x000fc80008702270 */
[----:B------:R-:W-:-:S04]  /*0210*/  USEL UR37, URZ, 0x1, !UP0 ;  /* 0x000000013f257887 */ /* 0x000fc8000c000000 */
[----:B------:R-:W-:Y:S01]  /*0220*/  USEL UR37, UR37, 0x2, UP1 ;  /* 0x0000000225257887 */ /* 0x000fe20008800000 */
[----:B0-----:R-:W-:-:S13]  /*0230*/  ISETP.NE.AND P0, PT, R2, RZ, PT ;  /* 0x000000ff0200720c */ /* 0x001fda0003f05270 */
[----:B------:R-:W-:Y:S05]  /*0240*/  @P0 BRA `(.L_x_2) ;  /* 0x0000000000480947 */ /* 0x000fea0003800000 */
[----:B------:R-:W0:Y:S01]  /*0250*/  S2UR UR8, SR_CgaCtaId ;  /* 0x00000000000879c3 */ /* 0x000e220000008800 */
[----:B------:R-:W-:Y:S01]  /*0260*/  UMOV UR4, 0x400 ;  /* 0x0000040000047882 */ /* 0x000fe20000000000 */
[----:B------:R-:W-:Y:S01]  /*0270*/  UMOV UR5, 0x1 ;  /* 0x0000000100057882 */ /* 0x000fe20000000000 */
[----:B------:R-:W-:Y:S01]  /*0280*/  UMOV UR6, 0x100 ;  /* 0x0000010000067882 */ /* 0x000fe20000000000 */
[----:B------:R-:W-:Y:S01]  /*0290*/  ELECT P0, URZ, PT ;  /* 0x00000000003f782f */ /* 0x000fe20003800000 */
[----:B------:R-:W-:-:S04]  /*02a0*/  UIADD3 UR6, -UR6, 0x100000, URZ ;  /* 0x0010000006067890 */ /* 0x000fc8000fffe13f */
[----:B------:R-:W-:Y:S02]  /*02b0*/  USHF.L.U32 UR7, UR6, 0xb, URZ ;  /* 0x0000000b06077899 */ /* 0x000fe4000800063f */
[----:B------:R-:W-:Y:S02]  /*02c0*/  USHF.L.U32 UR6, UR6, 0x1, URZ ;  /* 0x0000000106067899 */ /* 0x000fe4000800063f */
[----:B0-----:R-:W-:Y:S02]  /*02d0*/  ULEA UR8, UR8, UR4, 0x18 ;  /* 0x0000000408087291 */ /* 0x001fe4000f8ec03f */
[----:B------:R-:W-:-:S04]  /*02e0*/  UIADD3 UR4, -UR5, 0x100000, URZ ;  /* 0x0010000005047890 */ /* 0x000fc8000fffe13f */
[----:B------:R-:W-:Y:S02]  /*02f0*/  USHF.L.U32 UR5, UR4, 0xb, URZ ;  /* 0x0000000b04057899 */ /* 0x000fe4000800063f */
[----:B------:R-:W-:Y:S01]  /*0300*/  USHF.L.U32 UR4, UR4, 0x1, URZ ;  /* 0x0000000104047899 */ /* 0x000fe2000800063f */
[----:B------:R-:W0:Y:S11]  /*0310*/  FENCE.VIEW.ASYNC.S ;  /* 0x00000000000073c6 */ /* 0x000e360000000000 */
[----:B0-----:R0:W1:Y:S01]  /*0320*/  SYNCS.EXCH.64 URZ, [UR8], UR4 ;  /* 0x00000004083f75b2 */ /* 0x0010620008000100 */
[----:B------:R0:W2:Y:S01]  /*0330*/  SYNCS.EXCH.64 URZ, [UR8+0x10], UR6 ;  /* 0x00001006083f75b2 */ /* 0x0000a20008000100 */
[----:B------:R0:W3:Y:S01]  /*0340*/  SYNCS.EXCH.64 URZ, [UR8+0x8], UR4 ;  /* 0x00000804083f75b2 */ /* 0x0000e20008000100 */
[----:B------:R0:W4:Y:S01]  /*0350*/  SYNCS.EXCH.64 URZ, [UR8+0x18], UR6 ;  /* 0x00001806083f75b2 */ /* 0x0001220008000100 */
[----:B------:R-:W-:Y:S01]  /*0360*/  NOP ;  /* 0x0000000000007918 */ /* 0x000fe20000000000 */
.L_x_2:
[----:B------:R-:W5:Y:S01]  /*0370*/  SHFL.IDX PT, R0, R0, RZ, 0x1f ;  /* 0x00001fff00007589 */ /* 0x000f6200000e0000 */
[----:B------:R-:W-:Y:S01]  /*0380*/  ELECT P0, URZ, PT ;  /* 0x00000000003f782f */ /* 0x000fe20003800000 */
[----:B------:R-:W1:Y:S01]  /*0390*/  S2UR UR17, SR_CTAID.Y ;  /* 0x00000000001179c3 */ /* 0x000e620000002600 */
[----:B0-----:R-:W-:Y:S01]  /*03a0*/  ULDC UR5, c[0x0][0x65c] ;  /* 0x0001970000057ab9 */ /* 0x001fe20000000800 */
[----:B------:R-:W-:Y:S01]  /*03b0*/  UMOV UR12, 0x20 ;  /* 0x00000020000c7882 */ /* 0x000fe20000000000 */
[----:B------:R-:W-:Y:S01]  /*03c0*/  UISETP.NE.AND UP2, UPT, UR5, 0x1, UPT ;  /* 0x000000010500788c */ /* 0x000fe2000bf45270 */
[----:B------:R-:W-:Y:S01]  /*03d0*/  NOP ;  /* 0x0000000000007918 */ /* 0x000fe20000000000 */
[----:B------:R-:W-:Y:S02]  /*03e0*/  NOP ;  /* 0x0000000000007918 */ /* 0x000fe40000000000 */
[----:B------:R-:W-:Y:S01]  /*03f0*/  UP2UR UR38, UPR, URZ, 0x4 ;  /* 0x000000043f267883 */ /* 0x000fe20008000000 */
[----:B------:R-:W0:Y:S01]  /*0400*/  S2UR UR4, SR_CTAID.X ;  /* 0x00000000000479c3 */ /* 0x000e220000002500 */
[----:B------:R-:W-:-:S02]  /*0410*/  PLOP3.LUT P2, PT, PT, PT, UP2, 0x80, 0x0 ;  /* 0x000000000000781c */ /* 0x000fc40003f4f028 */
[----:B------:R-:W-:Y:S02]  /*0420*/  PLOP3.LUT P4, PT, PT, PT, UP2, 0x80, 0x0 ;  /* 0x000000000000781c */ /* 0x000fe40003f8f028 */
[----:B------:R-:W-:Y:S01]  /*0430*/  PLOP3.LUT P3, PT, PT, PT, UP2, 0x80, 0x0 ;  /* 0x000000000000781c */ /* 0x000fe20003f6f028 */
[----:B------:R-:W-:Y:S01]  /*0440*/  @UP2 ULDC UR14, c[0x0][0x10] ;  /* 0x00000400000e2ab9 */ /* 0x000fe20000000800 */
[----:B------:R-:W-:Y:S01]  /*0450*/  @UP2 UMOV UR9, URZ ;  /* 0x0000003f00092c82 */ /* 0x000fe20008000000 */
[----:B------:R-:W-:Y:S01]  /*0460*/  @!UP2 ULDC UR11, c[0x0][0xc] ;  /* 0x00000300000baab9 */ /* 0x000fe20000000800 */
[----:B-----5:R-:W-:Y:S01]  /*0470*/  ISETP.NE.OR P0, PT, R0, RZ, !P0 ;  /* 0x000000ff0000720c */ /* 0x020fe20004705670 */
[----:B-1----:R-:W-:Y:S02]  /*0480*/  @UP2 UMOV UR7, UR17 ;  /* 0x0000001100072c82 */ /* 0x002fe40008000000 */
[----:B------:R-:W-:Y:S01]  /*0490*/  @UP2 UMOV UR8, UR7 ;  /* 0x0000000700082c82 */ /* 0x000fe20008000000 */
[----:B------:R-:W-:Y:S01]  /*04a0*/  @!UP2 UMOV UR7, UR17 ;  /* 0x000000110007ac82 */ /* 0x000fe20008000000 */
[----:B0-----:R-:W-:-:S08]  /*04b0*/  @UP2 UIMAD.WIDE.U32 UR14, UR4, UR14, UR8 ;  /* 0x0000000e040e22a5 */ /* 0x001fd0000f8e0008 */
[----:B------:R-:W-:Y:S01]  /*04c0*/  VOTEU.ALL UP0, P0 ;  /* 0x00000000003f7886 */ /* 0x000fe20000000000 */
[----:B------:R-:W-:Y:S01]  /*04d0*/  VOTEU.ALL UP1, P0 ;  /* 0x00000000003f7886 */ /* 0x000fe20000020000 */
[----:B------:R-:W-:Y:S01]  /*04e0*/  IMAD.U32 R2, RZ, RZ, UR14 ;  /* 0x0000000eff027e24 */ /* 0x000fe2000f8e00ff */
[----:B------:R-:W-:Y:S02]  /*04f0*/  MOV R3, UR15 ;  /* 0x0000000f00037c02 */ /* 0x000fe40008000f00 */
[----:B------:R-:W0:Y:S01]  /*0500*/  @!UP0 S2UR UR6, SR_CgaCtaId ;  /* 0x00000000000689c3 */ /* 0x000e220000008800 */
[----:B------:R-:W-:Y:S01]  /*0510*/  @!UP0 UMOV UR5, 0x400 ;  /* 0x0000040000058882 */ /* 0x000fe20000000000 */
[----:B------:R-:W-:-:S04]  /*0520*/  @!UP0 UIADD3 UR12, -UR12, 0x100000, URZ ;  /* 0x001000000c0c8890 */ /* 0x000fc8000fffe13f */
[----:B------:R-:W-:Y:S02]  /*0530*/  @!UP0 USHF.L.U32 UR13, UR12, 0xb, URZ ;  /* 0x0000000b0c0d8899 */ /* 0x000fe4000800063f */
[----:B------:R-:W-:Y:S02]  /*0540*/  @!UP0 USHF.L.U32 UR12, UR12, 0x1, URZ ;  /* 0x000000010c0c8899 */ /* 0x000fe4000800063f */
[----:B0-----:R-:W-:Y:S01]  /*0550*/  @!UP0 ULEA UR16, UR6, UR5, 0x18 ;  /* 0x0000000506108291 */ /* 0x001fe2000f8ec03f */
[----:B------:R-:W-:Y:S01]  /*0560*/  VOTEU.ALL UP0, P0 ;  /* 0x00000000003f7886 */ /* 0x000fe20000000000 */
[----:B------:R-:W-:Y:S01]  /*0570*/  PLOP3.LUT P0, PT, PT, PT, UP2, 0x80, 0x0 ;  /* 0x000000000000781c */ /* 0x000fe20003f0f028 */
[----:B------:R-:W-:Y:S01]  /*0580*/  UMOV UR5, URZ ;  /* 0x0000003f00057c82 */ /* 0x000fe20008000000 */
[----:B------:R-:W-:Y:S01]  /*0590*/  @UP2 UMOV UR6, URZ ;  /* 0x0000003f00062c82 */ /* 0x000fe20008000000 */
[----:B------:R-:W-:Y:S02]  /*05a0*/  @!UP2 UIMAD.WIDE.U32 UR8, UR11, UR7, UR4 ;  /* 0x000000070b08a2a5 */ /* 0x000fe4000f8e0004 */
[----:B------:R-:W-:-:S04]  /*05b0*/  @UP2 UIADD3 UR6, UR15, UR6, URZ ;  /* 0x000000060f062290 */ /* 0x000fc8000fffe03f */
[----:B------:R-:W-:Y:S01]  /*05c0*/  MOV R5, UR9 ;  /* 0x0000000900057c02 */ /* 0x000fe20008000f00 */
[----:B------:R-:W0:Y:S02]  /*05d0*/  FENCE.VIEW.ASYNC.S ;  /* 0x00000000000073c6 */ /* 0x000e240000000000 */
[----:B0-----:R0:W2:Y:S01]  /*05e0*/  @!UP0 SYNCS.EXCH.64 URZ, [UR16+0x30], UR12 ;  /* 0x0000300c103f85b2 */ /* 0x0010a20008000100 */
[----:B------:R-:W-:Y:S01]  /*05f0*/  @P2 MOV R6, UR6 ;  /* 0x0000000600062c02 */ /* 0x000fe20008000f00 */
[----:B------:R-:W-:Y:S01]  /*0600*/  IMAD.U32 R4, RZ, RZ, UR8 ;  /* 0x00000008ff047e24 */ /* 0x000fe2000f8e00ff */
[----:B------:R-:W-:Y:S01]  /*0610*/  @!P4 MOV R6, R5 ;  /* 0x000000050006c202 */ /* 0x000fe20000000f00 */
[----:B------:R-:W-:Y:S01]  /*0620*/  @P0 IMAD.MOV.U32 R7, RZ, RZ, R2 ;  /* 0x000000ffff070224 */ /* 0x000fe200078e0002 */
[----:B------:R-:W-:Y:S01]  /*0630*/  MOV R3, UR9 ;  /* 0x0000000900037c02 */ /* 0x000fe20008000f00 */
[----:B------:R-:W-:Y:S02]  /*0640*/  IMAD.U32 R2, RZ, RZ, UR8 ;  /* 0x00000008ff027e24 */ /* 0x000fe4000f8e00ff */
[----:B------:R0:W-:Y:S02]  /*0650*/  STL [R1+0x200], R6 ;  /* 0x0002000601007387 */ /* 0x0001e40000100800 */
[----:B------:R-:W-:-:S05]  /*0660*/  @!P3 IMAD.MOV.U32 R7, RZ, RZ, R2 ;  /* 0x000000ffff07b224 */ /* 0x000fca00078e0002 */
[----:B------:R0:W-:Y:S01]  /*0670*/  STL [R1+0x204], R7 ;  /* 0x0002040701007387 */ /* 0x0001e20000100800 */
[----:B------:R0:W2:Y:S01]  /*0680*/  @!UP1 SYNCS.EXCH.64 URZ, [UR16+0x38], UR12 ;  /* 0x0000380c103f95b2 */ /* 0x0000a20008000100 */
[----:B------:R-:W-:Y:S01]  /*0690*/  NOP ;  /* 0x0000000000007918 */ /* 0x000fe20000000000 */
[----:B--234-:R-:W-:Y:S06]  /*06a0*/  BAR.SYNC.DEFER_BLOCKING 0x0 ;  /* 0x0000000000007b1d */ /* 0x01cfec0000010000 */
[----:B------:R-:W-:Y:S05]  /*06b0*/  @!P1 BRA `(.L_x_3) ;  /* 0x000002e4007c9947 */ /* 0x000fea0003800000 */
[----:B------:R-:W-:-:S06]  /*06c0*/  UISETP.GT.U32.AND UP0, UPT, UR18, 0x1, UPT ;  /* 0x000000011200788c */ /* 0x000fcc000bf04070 */
[----:B------:R-:W-:-:S13]  /*06d0*/  PLOP3.LUT P0, PT, PT, PT, UP0, 0x80, 0x0 ;  /* 0x000000000000781c */ /* 0x000fda0003f0f008 */
[----:B0-----:R-:W-:Y:S05]  /*06e0*/  @P0 EXIT ;  /* 0x000000000000094d */ /* 0x001fea0003800000 */
[----:B------:R-:W-:Y:S01]  /*06f0*/  ULDC.64 UR8, c[0x0][0x650] ;  /* 0x0001940000087ab9 */ /* 0x000fe20000000a00 */
[----:B------:R-:W-:Y:S01]  /*0700*/  UMOV UR40, 0xffffffff ;  /* 0xffffffff00287882 */ /* 0x000fe20000000000 */
[----:B------:R-:W-:Y:S01]  /*0710*/  ISETP.GE.U32.AND P0, PT, R7, UR8, PT ;  /* 0x0000000807007c0c */ /* 0x000fe2000bf06070 */
[----:B------:R-:W-:Y:S01]  /*0720*/  UMOV UR41, 0xffffffff ;  /* 0xffffffff00297882 */ /* 0x000fe20000000000 */
[----:B------:R-:W-:Y:S01]  /*0730*/  UMOV UR42, 0xffffffff ;  /* 0xffffffff002a7882 */ /* 0x000fe20000000000 */
[----:B------:R-:W-:Y:S02]  /*0740*/  PRMT R0, RZ, 0x7610, R0 ;  /* 0x00007610ff007816 */ /* 0x000fe40000000000 */
[----:B------:R-:W-:-:S13]  /*0750*/  ISETP.GE.U32.AND.EX P0, PT, R6, UR9, PT, P0 ;  /* 0x0000000906007c0c */ /* 0x000fda000bf06100 */
[----:B------:R-:W-:Y:S05]  /*0760*/  @P0 BRA `(.L_x_4) ;  /* 0x0000000400800947 */ /* 0x000fea0003800000 */
[----:B------:R-:W-:Y:S01]  /*0770*/  I2FP.F32.U32 R0, UR4 ;  /* 0x0000000400007c45 */ /* 0x000fe20008201000 */
[----:B------:R-:W-:Y:S01]  /*0780*/  ULDC.64 UR16, c[0x0][0x628] ;  /* 0x00018a0000107ab9 */ /* 0x000fe20000000a00 */
[----:B------:R-:W-:Y:S01]  /*0790*/  ULDC UR6, c[0x0][0x150] ;  /* 0x0000540000067ab9 */ /* 0x000fe20000000800 */
[----:B------:R-:W-:Y:S01]  /*07a0*/  ISETP.NE.U32.AND P0, PT, RZ, UR16, PT ;  /* 0x00000010ff007c0c */ /* 0x000fe2000bf05070 */
[----:B------:R-:W-:Y:S01]  /*07b0*/  ULDC UR15, c[0x0][0x630] ;  /* 0x00018c00000f7ab9 */ /* 0x000fe20000000800 */
[----:B------:R-:W-:Y:S01]  /*07c0*/  FMUL R0, R0, UR6 ;  /* 0x0000000600007c20 */ /* 0x000fe20008400000 */
[----:B------:R-:W-:Y:S01]  /*07d0*/  R2UR UR18, R7 ;  /* 0x00000000071272ca */ /* 0x000fe200000e0000 */
[----:B------:R-:W-:Y:S01]  /*07e0*/  ULDC UR20, c[0x0][0x154] ;  /* 0x0000550000147ab9 */ /* 0x000fe20000000800 */
[----:B------:R-:W-:Y:S01]  /*07f0*/  ISETP.NE.AND.EX P0, PT, RZ, UR17, PT, P0 ;  /* 0x00000011ff007c0c */ /* 0x000fe2000bf05300 */
[----:B------:R0:W1:Y:S01]  /*0800*/  F2I.U32.TRUNC.NTZ R2, R0 ;  /* 0x0000000000027305 */ /* 0x000062000020f000 */
[----:B------:R-:W-:-:S02]  /*0810*/  R2UR UR19, R6 ;  /* 0x00000000061372ca */ /* 0x000fc400000e0000 */
[----:B------:R-:W-:Y:S02]  /*0820*/  R2UR UR8, R7 ;  /* 0x00000000070872ca */ /* 0x000fe400000e0000 */
[----:B------:R-:W-:-:S07]  /*0830*/  R2UR UR9, R6 ;  /* 0x00000000060972ca */ /* 0x000fce00000e0000 */
[----:B0-----:R-:W-:Y:S08]  /*0840*/  @!P0 BRA `(.L_x_5) ;  /* 0x0000000000308947 */ /* 0x001ff00003800000 */
[----:B------:R-:W-:Y:S01]  /*0850*/  R2UR UR8, R7 ;  /* 0x00000000070872ca */ /* 0x000fe200000e0000 */
[----:B------:R-:W-:Y:S01]  /*0860*/  ULDC UR6, c[0x0][0x634] ;  /* 0x00018d0000067ab9 */ /* 0x000fe20000000800 */
[----:B------:R-:W-:-:S11]  /*0870*/  R2UR UR14, R6 ;  /* 0x00000000060e72ca */ /* 0x000fd600000e0000 */
[----:B------:R-:W-:-:S04]  /*0880*/  UIADD3 UR6, UP0, UR8, UR6, URZ ;  /* 0x0000000608067290 */ /* 0x000fc8000ff1e03f */
[----:B------:R-:W-:-:S04]  /*0890*/  UIADD3.X UR14, URZ, UR14, URZ, UP0, !UPT ;  /* 0x0000000e3f0e7290 */ /* 0x000fc800087fe43f */
[----:B------:R-:W-:-:S04]  /*08a0*/  UIMAD.WIDE.U32 UR8, UR14, UR16, URZ ;  /* 0x000000100e0872a5 */ /* 0x000fc8000f8e003f */
[----:B------:R-:W-:Y:S02]  /*08b0*/  UIMAD.WIDE.U32 UR10, UP0, UR6, UR17, UR8 ;  /* 0x00000011060a72a5 */ /* 0x000fe4000f800008 */
[----:B------:R-:W-:Y:S02]  /*08c0*/  UIMAD.WIDE.U32 UR8, UR6, UR16, URZ ;  /* 0x00000010060872a5 */ /* 0x000fe4000f8e003f */
[----:B------:R-:W-:Y:S02]  /*08d0*/  UIADD3.X UR13, URZ, URZ, URZ, UP0, !UPT ;  /* 0x0000003f3f0d7290 */ /* 0x000fe400087fe43f */
[----:B------:R-:W-:Y:S01]  /*08e0*/  UIADD3 URZ, UP0, UR9, UR10, URZ ;  /* 0x0000000a093f7290 */ /* 0x000fe2000ff1e03f */
[----:B------:R-:W-:-:S03]  /*08f0*/  UMOV UR12, UR11 ;  /* 0x0000000b000c7c82 */ /* 0x000fc60008000000 */
[----:B------:R-:W-:-:S12]  /*0900*/  UIMAD.WIDE.U32.X UR8, UR14, UR17, UR12, UP0 ;  /* 0x000000110e0872a5 */ /* 0x000fd800080e040c */
.L_x_5:
[----:B------:R-:W-:Y:S01]  /*0910*/  USHF.R.U64 UR42, UR8, UR15, UR9 ;  /* 0x0000000f082a7299 */ /* 0x000fe20008001209 */
[----:B------:R-:W-:Y:S01]  /*0920*/  I2FP.F32.U32 R0, UR7 ;  /* 0x0000000700007c45 */ /* 0x000fe20008201000 */
[----:B------:R-:W-:Y:S01]  /*0930*/  USHF.R.U32.HI UR5, URZ, UR15, UR9 ;  /* 0x0000000f3f057299 */ /* 0x000fe20008011609 */
[----:B-1----:R-:W-:Y:S01]  /*0940*/  R2UR UR12, R2 ;  /* 0x00000000020c72ca */ /* 0x002fe200000e0000 */
[----:B------:R-:W-:Y:S02]  /*0950*/  UIADD3 UR6, UP0, URZ, -UR42, URZ ;  /* 0x8000002a3f067290 */ /* 0x000fe4000ff1e03f */
[----:B------:R-:W-:Y:S01]  /*0960*/  FMUL R0, R0, UR20 ;  /* 0x0000001400007c20 */ /* 0x000fe20008400000 */
[----:B------:R-:W-:Y:S01]  /*0970*/  ULDC.64 UR8, c[0x0][0x620] ;  /* 0x0001880000087ab9 */ /* 0x000fe20000000a00 */
[----:B------:R-:W-:Y:S01]  /*0980*/  UIADD3.X UR5, URZ, ~UR5, URZ, UP0, !UPT ;  /* 0x800000053f057290 */ /* 0x000fe200087fe43f */
[----:B------:R-:W-:Y:S01]  /*0990*/  UMOV UR10, UR18 ;  /* 0x00000012000a7c82 */ /* 0x000fe20008000000 */
[----:B------:R-:W-:-:S02]  /*09a0*/  UMOV UR11, UR19 ;  /* 0x00000013000b7c82 */ /* 0x000fc40008000000 */
[----:B------:R-:W-:Y:S01]  /*09b0*/  UIMAD UR5, UR5, UR8, URZ ;  /* 0x00000008050572a4 */ /* 0x000fe2000f8e023f */
[----:B------:R-:W0:Y:S01]  /*09c0*/  F2I.U32.TRUNC.NTZ R0, R0 ;  /* 0x0000000000007305 */ /* 0x000e22000020f000 */
[----:B------:R-:W-:Y:S02]  /*09d0*/  UIMAD.WIDE.U32 UR10, UR6, UR8, UR10 ;  /* 0x00000008060a72a5 */ /* 0x000fe4000f8e000a */
[----:B------:R-:W-:Y:S01]  /*09e0*/  UIMAD UR6, UR6, UR9, UR5 ;  /* 0x00000009060672a4 */ /* 0x000fe2000f8e0205 */
[----:B------:R-:W-:Y:S01]  /*09f0*/  ULDC UR21, c[0x0][0x658] ;  /* 0x0001960000157ab9 */ /* 0x000fe20000000800 */
[----:B------:R-:W-:Y:S02]  /*0a00*/  UMOV UR19, 0xffffffff ;  /* 0xffffffff00137882 */ /* 0x000fe40000000000 */
[----:B------:R-:W-:Y:S01]  /*0a10*/  UIADD3 UR6, UR11, UR6, URZ ;  /* 0x000000060b067290 */ /* 0x000fe2000fffe03f */
[----:B------:R-:W-:Y:S01]  /*0a20*/  ULDC UR15, c[0x0][0x618] ;  /* 0x00018600000f7ab9 */ /* 0x000fe20000000800 */
[----:B------:R-:W-:Y:S01]  /*0a30*/  ULDC.64 UR8, c[0x0][0x640] ;  /* 0x0001900000087ab9 */ /* 0x000fe20000000a00 */
[----:B------:R-:W-:Y:S01]  /*0a40*/  USHF.L.U32 UR11, UR19, UR21, URZ ;  /* 0x00000015130b7299 */ /* 0x000fe2000800063f */
[----:B------:R-:W-:Y:S01]  /*0a50*/  ISETP.NE.U32.AND P0, PT, RZ, UR8, PT ;  /* 0x00000008ff007c0c */ /* 0x000fe2000bf05070 */
[----:B------:R-:W-:-:S02]  /*0a60*/  USHF.R.U64 UR19, UR10, UR15, UR6 ;  /* 0x0000000f0a137299 */ /* 0x000fc40008001206 */
[----:B------:R-:W-:Y:S01]  /*0a70*/  USHF.R.U32.HI UR10, URZ, UR15, UR6 ;  /* 0x0000000f3f0a7299 */ /* 0x000fe20008011606 */
[----:B0-----:R-:W-:Y:S01]  /*0a80*/  R2UR UR14, R0 ;  /* 0x00000000000e72ca */ /* 0x001fe200000e0000 */
[----:B------:R-:W-:Y:S01]  /*0a90*/  ULDC UR17, c[0x0][0x608] ;  /* 0x0001820000117ab9 */ /* 0x000fe20000000800 */
[----:B------:R-:W-:Y:S01]  /*0aa0*/  ISETP.NE.AND.EX P0, PT, RZ, UR9, PT, P0 ;  /* 0x00000009ff007c0c */ /* 0x000fe2000bf05300 */
[----:B------:R-:W-:Y:S02]  /*0ab0*/  USHF.R.U64 UR23, UR19, UR17, UR10 ;  /* 0x0000001113177299 */ /* 0x000fe4000800120a */
[----:B------:R-:W-:Y:S01]  /*0ac0*/  USHF.R.U32.HI UR10, URZ, UR17, UR10 ;  /* 0x000000113f0a7299 */ /* 0x000fe2000801160a */
[----:B------:R-:W-:Y:S01]  /*0ad0*/  UMOV UR16, 0x1 ;  /* 0x0000000100107882 */ /* 0x000fe20000000000 */
[----:B------:R-:W-:Y:S02]  /*0ae0*/  UIADD3 UR12, -UR12, URZ, URZ ;  /* 0x0000003f0c0c7290 */ /* 0x000fe4000fffe13f */
[----:B------:R-:W-:-:S02]  /*0af0*/  USHF.R.U64 UR24, UR23, UR21, UR10 ;  /* 0x0000001517187299 */ /* 0x000fc4000800120a */
[----:B------:R-:W-:Y:S01]  /*0b00*/  USHF.L.U32 UR6, UR16, UR21, URZ ;  /* 0x0000001510067299 */ /* 0x000fe2000800063f */
[----:B------:R-:W-:Y:S01]  /*0b10*/  ULDC UR13, c[0x0][0x144] ;  /* 0x00005100000d7ab9 */ /* 0x000fe20000000800 */
[----:B------:R-:W-:Y:S01]  /*0b20*/  ULDC UR5, c[0x0][0x600] ;  /* 0x0001800000057ab9 */ /* 0x000fe20000000800 */
[----:B------:R-:W-:Y:S02]  /*0b30*/  ULOP3.LUT UR16, URZ, UR11, URZ, 0x33, !UPT ;  /* 0x0000000b3f107292 */ /* 0x000fe4000f8e333f */
[----:B------:R-:W-:Y:S02]  /*0b40*/  USHF.R.U32.HI UR11, URZ, UR21, UR10 ;  /* 0x000000153f0b7299 */ /* 0x000fe4000801160a */
[----:B------:R-:W-:Y:S02]  /*0b50*/  UIADD3 UR18, UR5, -0x1, URZ ;  /* 0xffffffff05127890 */ /* 0x000fe4000fffe03f */
[----:B------:R-:W-:Y:S02]  /*0b60*/  UIADD3 UR20, -UR14, URZ, URZ ;  /* 0x0000003f0e147290 */ /* 0x000fe4000fffe13f */
[----:B------:R-:W-:Y:S01]  /*0b70*/  UIMAD UR4, UR13, UR12, UR4 ;  /* 0x0000000c0d0472a4 */ /* 0x000fe2000f8e0204 */
[----:B------:R-:W-:Y:S01]  /*0b80*/  ULDC UR25, c[0x0][0x148] ;  /* 0x0000520000197ab9 */ /* 0x000fe20000000800 */
[----:B------:R-:W-:Y:S01]  /*0b90*/  ULDC UR21, c[0x0][0x648] ;  /* 0x0001920000157ab9 */ /* 0x000fe20000000800 */
[----:B------:R-:W-:Y:S01]  /*0ba0*/  ULDC UR22, c[0x0][0x638] ;  /* 0x00018e0000167ab9 */ /* 0x000fe20000000800 */
[----:B------:R-:W-:Y:S01]  /*0bb0*/  UMOV UR10, UR24 ;  /* 0x00000018000a7c82 */ /* 0x000fe20008000000 */
[----:B------:R-:W-:Y:S07]  /*0bc0*/  @!P0 BRA `(.L_x_6) ;  /* 0x0000000000308947 */ /* 0x000fee0003800000 */
[----:B------:R-:W-:Y:S02]  /*0bd0*/  ULDC UR14, c[0x0][0x64c] ;  /* 0x00019300000e7ab9 */ /* 0x000fe40000000800 */
        /* <DEDUP_REMOVED lines=8> */
[----:B------:R-:W-:-:S07]  /*0c60*/  UIMAD.WIDE.U32.X UR8, UR17, UR9, UR14, UP0 ;  /* 0x00000009110872a5 */ /* 0x000fce00080e040e */
[----:B------:R-:W-:Y:S01]  /*0c70*/  UMOV UR10, UR8 ;  /* 0x00000008000a7c82 */ /* 0x000fe20008000000 */
[----:B------:R-:W-:-:S05]  /*0c80*/  UMOV UR11, UR9 ;  /* 0x00000009000b7c82 */ /* 0x000fca0008000000 */
.L_x_6:
[----:B------:R-:W-:Y:S01]  /*0c90*/  UISETP.NE.AND UP0, UPT, UR38, URZ, UPT ;  /* 0x0000003f2600728c */ /* 0x000fe2000bf05270 */
[----:B------:R-:W-:Y:S01]  /*0ca0*/  IMAD.MOV.U32 R0, RZ, RZ, 0x1 ;  /* 0x00000001ff007424 */ /* 0x000fe200078e00ff */
[----:B------:R-:W-:Y:S02]  /*0cb0*/  USHF.R.U64 UR8, UR10, UR21, UR11 ;  /* 0x000000150a087299 */ /* 0x000fe4000800120b */
[----:B------:R-:W-:Y:S02]  /*0cc0*/  ULOP3.LUT UR16, UR23, UR16, URZ, 0xc0, !UPT ;  /* 0x0000001017107292 */ /* 0x000fe4000f8ec03f */
[----:B------:R-:W-:Y:S02]  /*0cd0*/  ULOP3.LUT UR18, UR19, UR18, URZ, 0xc0, !UPT ;  /* 0x0000001213127292 */ /* 0x000fe4000f8ec03f */
[----:B------:R-:W-:-:S03]  /*0ce0*/  UIMAD UR16, UR6, UR8, UR16 ;  /* 0x00000008061072a4 */ /* 0x000fc6000f8e0210 */
[----:B------:R-:W-:Y:S02]  /*0cf0*/  @UP0 UIMAD UR4, UR25, UR20, UR7 ;  /* 0x00000014190402a4 */ /* 0x000fe4000f8e0207 */
[----:B------:R-:W-:-:S04]  /*0d00*/  UIADD3 UR7, -UR8, URZ, URZ ;  /* 0x0000003f08077290 */ /* 0x000fc8000fffe13f */
[----:B------:R-:W-:-:S03]  /*0d10*/  UIMAD UR6, UR7, UR22, UR24 ;  /* 0x00000016070672a4 */ /* 0x000fc6000f8e0218 */
[----:B------:R-:W-:Y:S01]  /*0d20*/  ULDC UR7, c[0x0][0x610] ;  /* 0x0001840000077ab9 */ /* 0x000fe20000000800 */
[----:B------:R-:W-:Y:S02]  /*0d30*/  UIMAD UR6, UR6, UR5, UR18 ;  /* 0x00000005060672a4 */ /* 0x000fe4000f8e0212 */
[----:B------:R-:W-:-:S04]  /*0d40*/  UIMAD UR4, UR16, UR7, UR4 ;  /* 0x00000007100472a4 */ /* 0x000fc8000f8e0204 */
[----:B------:R-:W-:Y:S02]  /*0d50*/  USEL UR41, UR6, UR4, !UP0 ;  /* 0x0000000406297287 */ /* 0x000fe4000c000000 */
[----:B------:R-:W-:-:S12]  /*0d60*/  USEL UR40, UR4, UR6, !UP0 ;  /* 0x0000000604287287 */ /* 0x000fd8000c000000 */
.L_x_4:
[----:B------:R-:W-:-:S08]  /*0d70*/  NOP ;  /* 0x0000000000007918 */ /* 0x000fd00000000000 */
[----:B------:R-:W0:Y:S02]  /*0d80*/  USETMAXREG.TRY_ALLOC.CTAPOOL UP0, 0xf0 ;  /* 0x000000f0000079c8 */ /* 0x000e240008000600 */
[----:B0-----:R-:W-:-:S13]  /*0d90*/  PLOP3.LUT P0, PT, PT, PT, UP0, 0x80, 0x0 ;  /* 0x000000000000781c */ /* 0x001fda0003f0f008 */
[----:B------:R-:W-:Y:S05]  /*0da0*/  @!P0 BRA `(.L_x_4) ;  /* 0xfffffffc00f08947 */ /* 0x000fea000383ffff */
[----:B------:R-:W-:Y:S01]  /*0db0*/  ULDC.64 UR4, c[0x0][0x598] ;  /* 0x0001660000047ab9 */ /* 0x000fe20000000a00 */
[----:B------:R-:W-:Y:S01]  /*0dc0*/  ULDC.64 UR44, c[0x0][0x208] ;  /* 0x00008200002c7ab9 */ /* 0x000fe20000000a00 */
[----:B------:R-:W-:-:S04]  /*0dd0*/  ISETP.NE.U32.AND P0, PT, RZ, UR4, PT ;  /* 0x00000004ff007c0c */ /* 0x000fc8000bf05070 */
[----:B------:R-:W-:-:S13]  /*0de0*/  ISETP.NE.AND.EX P0, PT, RZ, UR5, PT, P0 ;  /* 0x00000005ff007c0c */ /* 0x000fda000bf05300 */
[----:B------:R-:W-:Y:S05]  /*0df0*/  @!P0 BRA `(.L_x_7) ;  /* 0x00000000001c8947 */ /* 0x000fea0003800000 */
[----:B------:R-:W0:Y:S02]  /*0e00*/  LDC.64 R2, c[0x0][0x598] ;  /* 0x00016600ff027b82 */ /* 0x000e240000000a00 */
[----:B0-----:R-:W2:Y:S02]  /*0e10*/  LDG.E.64 R2, desc[UR44][R2.64] ;  /* 0x0000002c02027981 */ /* 0x001ea4000c1e1b00 */
[----:B--2---:R-:W-:-:S04]  /*0e20*/  ISETP.NE.U32.AND P0, PT, R2, RZ, PT ;  /* 0x000000ff0200720c */ /* 0x004fc80003f05070 */
[----:B------:R-:W-:-:S13]  /*0e30*/  ISETP.NE.AND.EX P0, PT, R3, RZ, PT, P0 ;  /* 0x000000ff0300720c */ /* 0x000fda0003f05300 */
[----:B------:R-:W-:Y:S05]  /*0e40*/  @!P0 BRA `(.L_x_7) ;  /* 0x0000000000088947 */ /* 0x000fea0003800000 */
[----:B------:R0:W5:Y:S01]  /*0e50*/  LD.E R2, desc[UR44][R2.64] ;  /* 0x0000002c02027980 */ /* 0x000162000c101900 */
[----:B------:R-:W-:Y:S05]  /*0e60*/  BRA `(.L_x_8) ;  /* 0x0000000000247947 */ /* 0x000fea0003800000 */
.L_x_7:
[----:B------:R-:W-:Y:S02]  /*0e70*/  ULDC.64 UR4, c[0x0][0x588] ;  /* 0x0001620000047ab9 */ /* 0x000fe40000000a00 */
[----:B------:R-:W-:-:S04]  /*0e80*/  ISETP.NE.U32.AND P0, PT, RZ, UR4, PT ;  /* 0x00000004ff007c0c */ /* 0x000fc8000bf05070 */
[----:B------:R-:W-:-:S13]  /*0e90*/  ISETP.NE.AND.EX P0, PT, RZ, UR5, PT, P0 ;  /* 0x00000005ff007c0c */ /* 0x000fda000bf05300 */
[----:B------:R-:W-:Y:S05]  /*0ea0*/  @!P0 BRA `(.L_x_9) ;  /* 0x00000000000c8947 */ /* 0x000fea0003800000 */
[----:B------:R-:W0:Y:S02]  /*0eb0*/  LDC.64 R2, c[0x0][0x588] ;  /* 0x00016200ff027b82 */ /* 0x000e240000000a00 */
[----:B0-----:R1:W5:Y:S01]  /*0ec0*/  LDG.E R2, desc[UR44][R2.64] ;  /* 0x0000002c02027981 */ /* 0x001362000c1e1900 */
[----:B------:R-:W-:Y:S05]  /*0ed0*/  BRA `(.L_x_8) ;  /* 0x0000000000087947 */ /* 0x000fea0003800000 */
.L_x_9:
[----:B------:R-:W-:Y:S02]  /*0ee0*/  ULDC UR4, c[0x0][0x580] ;  /* 0x0001600000047ab9 */ /* 0x000fe40000000800 */
[----:B------:R-:W-:-:S07]  /*0ef0*/  MOV R2, UR4 ;  /* 0x0000000400027c02 */ /* 0x000fce0008000f00 */
.L_x_8:
[----:B------:R-:W-:Y:S02]  /*0f00*/  ULDC.64 UR4, c[0x0][0x5a0] ;  /* 0x0001680000047ab9 */ /* 0x000fe40000000a00 */
[----:B------:R-:W-:-:S04]  /*0f10*/  ISETP.NE.U32.AND P0, PT, RZ, UR4, PT ;  /* 0x00000004ff007c0c */ /* 0x000fc8000bf05070 */
[----:B------:R-:W-:-:S13]  /*0f20*/  ISETP.NE.AND.EX P0, PT, RZ, UR5, PT, P0 ;  /* 0x00000005ff007c0c */ /* 0x000fda000bf05300 */
[----:B------:R-:W-:Y:S05]  /*0f30*/  @!P0 BRA `(.L_x_10) ;  /* 0x00000000001c8947 */ /* 0x000fea0003800000 */
[----:B------:R-:W2:Y:S02]  /*0f40*/  LDC.64 R4, c[0x0][0x5a0] ;  /* 0x00016800ff047b82 */ /* 0x000ea40000000a00 */
[----:B--2---:R-:W2:Y:S02]  /*0f50*/  LDG.E.64 R4, desc[UR44][R4.64] ;  /* 0x0000002c04047981 */ /* 0x004ea4000c1e1b00 */
[----:B--2---:R-:W-:-:S04]  /*0f60*/  ISETP.NE.U32.AND P0, PT, R4, RZ, PT ;  /* 0x000000ff0400720c */ /* 0x004fc80003f05070 */
[----:B------:R-:W-:-:S13]  /*0f70*/  ISETP.NE.AND.EX P0, PT, R5, RZ, PT, P0 ;  /* 0x000000ff0500720c */ /* 0x000fda0003f05300 */
[----:B------:R-:W-:Y:S05]  /*0f80*/  @!P0 BRA `(.L_x_10) ;  /* 0x0000000000088947 */ /* 0x000fea0003800000 */
[----:B------:R2:W5:Y:S01]  /*0f90*/  LD.E R16, desc[UR44][R4.64] ;  /* 0x0000002c04107980 */ /* 0x000562000c101900 */
[----:B------:R-:W-:Y:S05]  /*0fa0*/  BRA `(.L_x_11) ;  /* 0x0000000000247947 */ /* 0x000fea0003800000 */
.L_x_10:
[----:B------:R-:W-:Y:S02]  /*0fb0*/  ULDC.64 UR4, c[0x0][0x590] ;  /* 0x0001640000047ab9 */ /* 0x000fe40000000a00 */
[----:B------:R-:W-:-:S04]  /*0fc0*/  ISETP.NE.U32.AND P0, PT, RZ, UR4, PT ;  /* 0x00000004ff007c0c */ /* 0x000fc8000bf05070 */
[----:B------:R-:W-:-:S13]  /*0fd0*/  ISETP.NE.AND.EX P0, PT, RZ, UR5, PT, P0 ;  /* 0x00000005ff007c0c */ /* 0x000fda000bf05300 */
[----:B------:R-:W-:Y:S05]  /*0fe0*/  @!P0 BRA `(.L_x_12) ;  /* 0x00000000000c8947 */ /* 0x000fea0003800000 */
[----:B------:R-:W2:Y:S02]  /*0ff0*/  LDC.64 R16, c[0x0][0x590] ;  /* 0x00016400ff107b82 */ /* 0x000ea40000000a00 */
[----:B--2---:R3:W5:Y:S01]  /*1000*/  LDG.E R16, desc[UR44][R16.64] ;  /* 0x0000002c10107981 */ /* 0x004762000c1e1900 */
[----:B------:R-:W-:Y:S05]  /*1010*/  BRA `(.L_x_11) ;  /* 0x0000000000087947 */ /* 0x000fea0003800000 */
.L_x_12:
[----:B------:R-:W-:Y:S02]  /*1020*/  ULDC UR4, c[0x0][0x584] ;  /* 0x0001610000047ab9 */ /* 0x000fe40000000800 */
[----:B------:R-:W-:-:S07]  /*1030*/  IMAD.U32 R16, RZ, RZ, UR4 ;  /* 0x00000004ff107e24 */ /* 0x000fce000f8e00ff */
.L_x_11:
[----:B------:R-:W-:-:S13]  /*1040*/  LOP3.LUT P0, RZ, R0, 0xff, RZ, 0xc0, !PT ;  /* 0x000000ff00ff7812 */ /* 0x000fda000780c0ff */
[----:B------:R-:W-:Y:S05]  /*1050*/  @!P0 EXIT ;  /* 0x000000000000894d */ /* 0x000fea0003800000 */
[----:B------:R-:W-:Y:S01]  /*1060*/  ULDC UR4, c[0x0][0x28c] ;  /* 0x0000a30000047ab9 */ /* 0x000fe20000000800 */
[----:B------:R-:W-:Y:S01]  /*1070*/  UMOV UR36, URZ ;  /* 0x0000003f00247c82 */ /* 0x000fe20008000000 */
[----:B------:R-:W-:Y:S01]  /*1080*/  UIADD3 UR4, UR4, 0x7f, URZ ;  /* 0x0000007f04047890 */ /* 0x000fe2000fffe03f */
[----:B------:R-:W-:-:S03]  /*1090*/  UMOV UR39, URZ ;  /* 0x0000003f00277c82 */ /* 0x000fc60008000000 */
[----:B------:R-:W-:-:S04]  /*10a0*/  USHF.R.S32.HI UR5, URZ, 0x1f, UR4 ;  /* 0x0000001f3f057899 */ /* 0x000fc80008011404 */
[----:B------:R-:W-:-:S04]  /*10b0*/  ULEA.HI UR5, UR5, UR4, URZ, 0x7 ;  /* 0x0000000405057291 */ /* 0x000fc8000f8f383f */
[----:B------:R-:W-:-:S12]  /*10c0*/  USHF.R.S32.HI UR43, URZ, 0x7, UR5 ;  /* 0x000000073f2b7899 */ /* 0x000fd80008011405 */
.L_x_540:
[----:B----4-:R-:W4:Y:S01]  /*10d0*/  S2R R0, SR_TID.X ;  /* 0x0000000000007919 */ /* 0x010f220000002100 */
[----:B------:R-:W0:Y:S01]  /*10e0*/  S2UR UR6, SR_CgaCtaId ;  /* 0x00000000000679c3 */ /* 0x000e220000008800 */
[----:B------:R-:W-:Y:S02]  /*10f0*/  UMOV UR46, 0x400 ;  /* 0x00000400002e7882 */ /* 0x000fe40000000000 */
[----:B0-----:R-:W-:Y:S01]  /*1100*/  ULEA UR46, UR6, UR46, 0x18 ;  /* 0x0000002e062e7291 */ /* 0x001fe2000f8ec03f */
[----:B----4-:R-:W-:-:S04]  /*1110*/  LOP3.LUT R0, R0, 0x80, RZ, 0xc0, !PT ;  /* 0x0000008000007812 */ /* 0x010fc800078ec0ff */
[----:B------:R-:W-:-:S06]  /*1120*/  SHF.R.U32.HI R0, RZ, 0x7, R0 ;  /* 0x00000007ff007819 */ /* 0x000fcc0000011600 */
[----:B------:R-:W0:Y:S02]  /*1130*/  SHFL.IDX PT, R0, R0, RZ, 0x1f ;  /* 0x00001fff00007589 */ /* 0x000e2400000e0000 */
[----:B0-----:R-:W-:-:S13]  /*1140*/  R2UR UR4, R0 ;  /* 0x00000000000472ca */ /* 0x001fda00000e0000 */
[----:B------:R-:W-:-:S04]  /*1150*/  ULEA.HI UR5, UR4, UR4, URZ, 0x1 ;  /* 0x0000000404057291 */ /* 0x000fc8000f8f083f */
[----:B------:R-:W-:-:S04]  /*1160*/  ULOP3.LUT UR5, UR5, 0x7fffe, URZ, 0xc0, !UPT ;  /* 0x0007fffe05057892 */ /* 0x000fc8000f8ec03f */
[----:B------:R-:W-:-:S03]  /*1170*/  UIADD3 UR5, UR4, -UR5, URZ ;  /* 0x8000000504057290 */ /* 0x000fc6000fffe03f */
[----:B------:R-:W-:Y:S01]  /*1180*/  ULDC UR4, c[0x0][0x28c] ;  /* 0x0000a30000047ab9 */ /* 0x000fe20000000800 */
[----:B------:R-:W-:Y:S01]  /*1190*/  ULEA UR5, UR5, UR46, 0xd ;  /* 0x0000002e05057291 */ /* 0x000fe2000f8e683f */
[----:B------:R-:W-:-:S03]  /*11a0*/  ISETP.LT.AND P0, PT, RZ, UR4, PT ;  /* 0x00000004ff007c0c */ /* 0x000fc6000bf01270 */
[----:B------:R-:W-:-:S04]  /*11b0*/  UIADD3 UR5, UR5, 0x100, URZ ;  /* 0x0000010005057890 */ /* 0x000fc8000fffe03f */
[----:B------:R-:W-:-:S04]  /*11c0*/  USHF.R.U32.HI UR5, URZ, 0x4, UR5 ;  /* 0x000000043f057899 */ /* 0x000fc80008011605 */
[----:B------:R-:W-:Y:S02]  /*11d0*/  ULOP3.LUT UR47, UR5, 0x3fff, URZ, 0xc0, !UPT ;  /* 0x00003fff052f7892 */ /* 0x000fe4000f8ec03f */
[----:B-123--:R-:W-:Y:S10]  /*11e0*/  @P0 BRA `(.L_x_13) ;  /* 0x0000000000400947 */ /* 0x00eff40003800000 */
[----:B------:R-:W-:Y:S01]  /*11f0*/  MOV R0, 0x0 ;  /* 0x0000000000007802 */ /* 0x000fe20000000f00 */
[----:B------:R-:W-:Y:S01]  /*1200*/  ULDC.64 UR4, c[0x4][0x68] ;  /* 0x01001a0000047ab9 */ /* 0x000fe20000000a00 */
[----:B------:R-:W-:Y:S01]  /*1210*/  ULDC.64 UR6, c[0x4][0x8] ;  /* 0x0100020000067ab9 */ /* 0x000fe20000000a00 */
[----:B--2---:R-:W-:Y:S01]  /*1220*/  MOV R4, UR4 ;  /* 0x0000000400047c02 */ /* 0x004fe20008000f00 */
[----:B------:R0:W2:Y:S01]  /*1230*/  LDC.64 R14, c[0x4][R0] ;  /* 0x01000000000e7b82 */ /* 0x0000a20000000a00 */
[----:B------:R-:W-:Y:S01]  /*1240*/  IMAD.U32 R5, RZ, RZ, UR5 ;  /* 0x00000005ff057e24 */ /* 0x000fe2000f8e00ff */
[----:B------:R-:W-:Y:S01]  /*1250*/  ULDC.64 UR4, c[0x4][0x70] ;  /* 0x01001c0000047ab9 */ /* 0x000fe20000000a00 */
[----:B------:R-:W-:Y:S01]  /*1260*/  MOV R10, UR6 ;  /* 0x00000006000a7c02 */ /* 0x000fe20008000f00 */
[----:B------:R-:W-:Y:S01]  /*1270*/  IMAD.U32 R7, RZ, RZ, UR5 ;  /* 0x00000005ff077e24 */ /* 0x000fe2000f8e00ff */
[----:B------:R-:W-:Y:S01]  /*1280*/  MOV R6, UR4 ;  /* 0x0000000400067c02 */ /* 0x000fe20008000f00 */
[----:B------:R-:W-:Y:S01]  /*1290*/  IMAD.U32 R11, RZ, RZ, UR7 ;  /* 0x00000007ff0b7e24 */ /* 0x000fe2000f8e00ff */
[----:B------:R-:W-:Y:S01]  /*12a0*/  MOV R8, 0x1e1 ;  /* 0x000001e100087802 */ /* 0x000fe20000000f00 */
[----:B------:R-:W-:Y:S01]  /*12b0*/  IMAD.MOV.U32 R12, RZ, RZ, 0x1 ;  /* 0x00000001ff0c7424 */ /* 0x000fe200078e00ff */
[----:B0-----:R-:W-:-:S07]  /*12c0*/  MOV R13, RZ ;  /* 0x000000ff000d7202 */ /* 0x001fce0000000f00 */
[----:B------:R-:W-:-:S07]  /*12d0*/  LEPC R20, `(.L_x_13) ;  /* 0x000000001014794e */ /* 0x000fce0000000000 */
[----:B-123-5:R-:W-:Y:S05]  /*12e0*/  CALL.ABS.NOINC R14 ;  /* 0x000000000e007343 */ /* 0x02efea0003c00000 */
.L_x_13:
[----:B------:R-:W-:-:S06]  /*12f0*/  ULOP3.LUT UR4, UR37, 0x1, URZ, 0xfc, !UPT ;  /* 0x0000000125047892 */ /* 0x000fcc000f8efc3f */
[----:B------:R-:W-:-:S05]  /*1300*/  IMAD.U32 R0, RZ, RZ, UR4 ;  /* 0x00000004ff007e24 */ /* 0x000fca000f8e00ff */
[----:B------:R-:W-:-:S13]  /*1310*/  ISETP.NE.AND P0, PT, R0, 0x3, PT ;  /* 0x000000030000780c */ /* 0x000fda0003f05270 */
[----:B------:R-:W-:Y:S05]  /*1320*/  @!P0 BRA `(.L_x_14) ;  /* 0x0000000000048947 */ /* 0x000fea0003800000 */
[----:B------:R-:W-:Y:S01]  /*1330*/  BPT.TRAP 0x1 ;  /* 0x000000040000795c */ /* 0x000fe20000300000 */
.L_x_14:
[----:B------:R-:W-:Y:S01]  /*1340*/  IMAD.U32 R0, RZ, RZ, UR36 ;  /* 0x00000024ff007e24 */ /* 0x000fe2000f8e00ff */
[----:B-1----:R-:W-:-:S04]  /*1350*/  MOV R3, UR39 ;  /* 0x0000002700037c02 */ /* 0x002fc80008000f00 */
[----:B------:R-:W-:Y:S02]  /*1360*/  LEA R3, R3, UR46, 0x3 ;  /* 0x0000002e03037c11 */ /* 0x000fe4000f8e18ff */
[----:B------:R-:W-:-:S04]  /*1370*/  SHF.L.U32 R0, R0, 0x1f, RZ ;  /* 0x0000001f00007819 */ /* 0x000fc800000006ff */
[----:B------:R0:W1:Y:S01]  /*1380*/  SYNCS.PHASECHK.TRANS64.TRYWAIT P1, [R3+URZ], R0 ;  /* 0x00000000030075a7 */ /* 0x000062000802017f */
[----:B------:R-:W-:Y:S05]  /*1390*/  @!P0 BRA `(.L_x_15) ;  /* 0x0000000000048947 */ /* 0x000fea0003800000 */
[----:B------:R-:W-:Y:S01]  /*13a0*/  BPT.TRAP 0x1 ;  /* 0x000000040000795c */ /* 0x000fe20000300000 */
.L_x_15:
[----:B-1----:R-:W-:Y:S05]  /*13b0*/  @P1 BRA `(.L_x_16) ;  /* 0x0000000000081947 */ /* 0x002fea0003800000 */
[----:B------:R-:W1:Y:S02]  /*13c0*/  SYNCS.PHASECHK.TRANS64.TRYWAIT P1, [R3+URZ], R0 ;  /* 0x00000000030075a7 */ /* 0x000e64000802017f */
[----:B-1----:R-:W-:Y:S05]  /*13d0*/  @!P1 BRA `(.L_x_17) ;  /* 0x000002f000689947 */ /* 0x002fea0003800000 */
.L_x_16:
[----:B------:R-:W-:-:S04]  /*13e0*/  UISETP.LT.AND UP0, UPT, UR43, 0x1, UPT ;  /* 0x000000012b00788c */ /* 0x000fc8000bf01270 */
[----:B------:R-:W-:-:S04]  /*13f0*/  USEL UR4, UR43, 0x1, UP0 ;  /* 0x000000012b047887 */ /* 0x000fc80008000000 */
[----:B------:R-:W-:-:S06]  /*1400*/  UIADD3 UR4, UR43, -UR4, URZ ;  /* 0x800000042b047290 */ /* 0x000fcc000fffe03f */
[----:B01----:R-:W-:Y:S01]  /*1410*/  MOV R0, UR4 ;  /* 0x0000000400007c02 */ /* 0x003fe20008000f00 */
[----:B------:R-:W-:Y:S05]  /*1420*/  WARPSYNC.ALL ;  /* 0x0000000000007948 */ /* 0x000fea0003800000 */
[----:B------:R-:W-:Y:S01]  /*1430*/  ISETP.GE.AND P1, PT, R0, 0x1, PT ;  /* 0x000000010000780c */ /* 0x000fe20003f26270 */
[----:B------:R-:W-:Y:S01]  /*1440*/  UIADD3 UR46, UR46, 0x40100, URZ ;  /* 0x000401002e2e7890 */ /* 0x000fe2000fffe03f */
[----:B------:R-:W-:Y:S01]  /*1450*/  WARPGROUP.ARRIVE ;  /* 0x00000000000079c5 */ /* 0x000fe20000000000 */
[----:B------:R-:W-:Y:S01]  /*1460*/  ULOP3.LUT UR4, UR47, 0x10000, URZ, 0xfc, !UPT ;  /* 0x000100002f047892 */ /* 0x000fe2000f8efc3f */
[----:B-----5:R0:W-:Y:S01]  /*1470*/  STL [R1+0x2c4], R16 ;  /* 0x0002c41001007387 */ /* 0x0201e20000100800 */
[----:B------:R-:W-:-:S02]  /*1480*/  USHF.R.U32.HI UR46, URZ, 0x4, UR46 ;  /* 0x000000043f2e7899 */ /* 0x000fc4000801162e */
[----:B------:R-:W-:Y:S01]  /*1490*/  ULEA UR8, UR39, UR4, 0xd ;  /* 0x0000000427087291 */ /* 0x000fe2000f8e683f */
[----:B------:R1:W-:Y:S01]  /*14a0*/  STL [R1+0x2c0], R2 ;  /* 0x0002c00201007387 */ /* 0x0003e20000100800 */
[----:B------:R-:W-:Y:S01]  /*14b0*/  ULOP3.LUT UR5, UR46, 0x3fff, URZ, 0xc0, !UPT ;  /* 0x00003fff2e057892 */ /* 0x000fe2000f8ec03f */
[----:B------:R-:W-:Y:S01]  /*14c0*/  UMOV UR9, 0x40000040 ;  /* 0x4000004000097882 */ /* 0x000fe20000000000 */
[----:B------:R-:W-:Y:S02]  /*14d0*/  UMOV UR11, 0x40000040 ;  /* 0x40000040000b7882 */ /* 0x000fe40000000000 */
[----:B------:R-:W-:Y:S01]  /*14e0*/  ULOP3.LUT UR5, UR5, 0x10000, URZ, 0xfc, !UPT ;  /* 0x0001000005057892 */ /* 0x000fe2000f8efc3f */
[----:B------:R4:W-:Y:S01]  /*14f0*/  STL [R1+0x2bc], R0 ;  /* 0x0002bc0001007387 */ /* 0x0009e20000100800 */
[----:B------:R-:W-:Y:S02]  /*1500*/  UIADD3 UR12, UR8, 0x400, URZ ;  /* 0x00000400080c7890 */ /* 0x000fe4000fffe03f */
[----:B------:R-:W-:Y:S01]  /*1510*/  ULEA UR6, UR39, UR5, 0xd ;  /* 0x0000000527067291 */ /* 0x000fe2000f8e683f */
[----:B------:R-:W-:Y:S01]  /*1520*/  UMOV UR15, UR11 ;  /* 0x0000000b000f7c82 */ /* 0x000fe20008000000 */
[----:B------:R-:W-:-:S05]  /*1530*/  UMOV UR13, 0x40000040 ;  /* 0x40000040000d7882 */ /* 0x000fca0000000000 */
[----:B------:R-:W-:Y:S02]  /*1540*/  UMOV UR10, UR6 ;  /* 0x00000006000a7c82 */ /* 0x000fe40008000000 */
[----:B------:R-:W-:Y:S01]  /*1550*/  HGMMA.64x256x8.F32.TF32 R24, gdesc[UR8], RZ, !UPT, gsb0 ;  /* 0x07e00000081879f0 */ /* 0x000fe2000c0028ff */
[----:B------:R-:W-:Y:S02]  /*1560*/  UMOV UR14, UR10 ;  /* 0x0000000a000e7c82 */ /* 0x000fe40008000000 */
[----:B------:R-:W-:Y:S02]  /*1570*/  WARPGROUP.DEPBAR.LE gsb0, 0x0 ;  /* 0x00008000000079c5 */ /* 0x000fe40000010000 */
[----:B------:R-:W-:Y:S01]  /*1580*/  STL.64 [R1], R24 ;  /* 0x0000001801007387 */ /* 0x000fe20000100a00 */
[----:B------:R-:W-:Y:S01]  /*1590*/  IMAD.MOV.U32 R235, RZ, RZ, R46 ;  /* 0x000000ffffeb7224 */ /* 0x000fe200078e002e */
[----:B------:R-:W-:Y:S01]  /*15a0*/  MOV R234, R47 ;  /* 0x0000002f00ea7202 */ /* 0x000fe20000000f00 */
[----:B------:R-:W-:Y:S01]  /*15b0*/  IMAD.MOV.U32 R233, RZ, RZ, R48 ;  /* 0x000000ffffe97224 */ /* 0x000fe200078e0030 */
[----:B------:R-:W-:Y:S01]  /*15c0*/  STL.64 [R1+0x8], R26 ;  /* 0x0000081a01007387 */ /* 0x000fe20000100a00 */
[----:B------:R-:W-:Y:S01]  /*15d0*/  MOV R232, R49 ;  /* 0x0000003100e87202 */ /* 0x000fe20000000f00 */
[----:B------:R-:W-:Y:S01]  /*15e0*/  IMAD.MOV.U32 R231, RZ, RZ, R50 ;  /* 0x000000ffffe77224 */ /* 0x000fe200078e0032 */
[----:B------:R-:W-:Y:S01]  /*15f0*/  MOV R230, R51 ;  /* 0x0000003300e67202 */ /* 0x000fe20000000f00 */
[----:B------:R-:W-:Y:S01]  /*1600*/  STL.64 [R1+0x10], R28 ;  /* 0x0000101c01007387 */ /* 0x000fe20000100a00 */
        /* <DEDUP_REMOVED lines=90> */
[----:B---3--:R-:W-:Y:S01]  /*1bb0*/  MOV R17, R135 ;  /* 0x0000008700117202 */ /* 0x008fe20000000f00 */
[----:B0-----:R-:W-:Y:S01]  /*1bc0*/  IMAD.MOV.U32 R16, RZ, RZ, R136 ;  /* 0x000000ffff107224 */ /* 0x001fe200078e0088 */
        /* <DEDUP_REMOVED lines=10> */
[----:B--2---:R-:W-:Y:S01]  /*1c70*/  MOV R5, R147 ;  /* 0x0000009300057202 */ /* 0x004fe20000000f00 */
[----:B------:R-:W-:Y:S01]  /*1c80*/  IMAD.MOV.U32 R4, RZ, RZ, R148 ;  /* 0x000000ffff047224 */ /* 0x000fe200078e0094 */
[----:B------:R-:W-:Y:S01]  /*1c90*/  MOV R3, R149 ;  /* 0x0000009500037202 */ /* 0x000fe20000000f00 */
[----:B-1----:R-:W-:Y:S01]  /*1ca0*/  IMAD.MOV.U32 R2, RZ, RZ, R150 ;  /* 0x000000ffff027224 */ /* 0x002fe200078e0096 */
[----:B------:R0:W-:Y:S01]  /*1cb0*/  STL.64 [R1+0x50], R44 ;  /* 0x0000502c01007387 */ /* 0x0001e20000100a00 */
[----:B----4-:R-:W-:-:S03]  /*1cc0*/  MOV R0, R151 ;  /* 0x0000009700007202 */ /* 0x010fc60000000f00 */
[----:B------:R-:W-:Y:S01]  /*1cd0*/  STL [R1+0x15c8], R160 ;  /* 0x0015c8a001007387 */ /* 0x000fe20000100800 */
[----:B0-----:R-:W-:-:S06]  /*1ce0*/  WARPGROUP.ARRIVE ;  /* 0x00000000000079c5 */ /* 0x001fcc0000000000 */
[----:B------:R-:W-:Y:S03]  /*1cf0*/  HGMMA.64x256x8.F32.TF32 R24, gdesc[UR12], RZ, !UPT, gsb0 ;  /* 0x07e000000c1879f0 */ /* 0x000fe6000c0028ff */
[----:B------:R-:W-:Y:S02]  /*1d00*/  WARPGROUP.DEPBAR.LE gsb0, 0x0 ;  /* 0x00008000000079c5 */ /* 0x000fe40000010000 */
[----:B------:R-:W-:Y:S04]  /*1d10*/  STL.64 [R1+0x15c0], R150 ;  /* 0x0015c09601007387 */ /* 0x000fe80000100a00 */
        /* <DEDUP_REMOVED lines=20> */
[----:B------:R0:W-:Y:S04]  /*1e60*/  STL.64 [R1+0x1518], R108 ;  /* 0x0015186c01007387 */ /* 0x0001e80000100a00 */
[----:B0-----:R-:W2:Y:S04]  /*1e70*/  LDL.LU R108, [R1] ;  /* 0x00000000016c7983 */ /* 0x001ea80000300800 */
[----:B------:R-:W2:Y:S04]  /*1e80*/  LDL.LU R109, [R1+0x4] ;  /* 0x00000400016d7983 */ /* 0x000ea80000300800 */
        /* <DEDUP_REMOVED lines=19> */
[----:B------:R-:W2:Y:S01]  /*1fc0*/  LDL.LU R129, [R1+0x54] ;  /* 0x0000540001817983 */ /* 0x000ea20000300800 */
        /* <DEDUP_REMOVED lines=46> */
[----:B------:R-:W-:-:S02]  /*22b0*/  UIADD3 UR12, UR8, 0x2, URZ ;  /* 0x00000002080c7890 */ /* 0x000fc4000fffe03f */
[----:B------:R-:W-:Y:S01]  /*22c0*/  UIADD3 UR14, UR6, 0x2, URZ ;  /* 0x00000002060e7890 */ /* 0x000fe2000fffe03f */
[----:B------:R-:W-:Y:S01]  /*22d0*/  UMOV UR13, 0x40000040 ;  /* 0x40000040000d7882 */ /* 0x000fe20000000000 */
[----:B------:R-:W-:Y:S01]  /*22e0*/  UMOV UR15, 0x40000040 ;  /* 0x40000040000f7882 */ /* 0x000fe20000000000 */
[----:B--2---:R-:W-:-:S06]  /*22f0*/  WARPGROUP.ARRIVE ;  /* 0x00000000000079c5 */ /* 0x004fcc0000000000 */
[----:B------:R-:W-:Y:S03]  /*2300*/  HGMMA.64x256x8.F32.TF32 R108, gdesc[UR12], R108, gsb0 ;  /* 0x07e000000c6c79f0 */ /* 0x000fe6000800286c */
[----:B------:R-:W-:Y:S02]  /*2310*/  WARPGROUP.DEPBAR.LE gsb0, 0x0 ;  /* 0x00008000000079c5 */ /* 0x000fe40000010000 */
[----:B------:R-:W-:Y:S04]  /*2320*/  STL.64 [R1], R108 ;  /* 0x0000006c01007387 */ /* 0x000fe80000100a00 */
        /* <DEDUP_REMOVED lines=63> */
[----:B0-----:R-:W2:Y:S04]  /*2720*/  LDL.LU R160, [R1+0x15c8] ;  /* 0x0015c80001a07983 */ /* 0x001ea80000300800 */
[----:B------:R-:W3:Y:S04]  /*2730*/  LDL.LU.64 R150, [R1+0x15c0] ;  /* 0x0015c00001967983 */ /* 0x000ee80000300a00 */
        /* <DEDUP_REMOVED lines=20> */
[----:B------:R-:W3:Y:S01]  /*2880*/  LDL.LU.64 R108, [R1+0x1518] ;  /* 0x00151800016c7983 */ /* 0x000ee20000300a00 */
[----:B------:R-:W-:Y:S01]  /*2890*/  UIADD3 UR12, UR8, 0x402, URZ ;  /* 0x00000402080c7890 */ /* 0x000fe2000fffe03f */
[----:B------:R-:W-:Y:S01]  /*28a0*/  UMOV UR13, 0x40000040 ;  /* 0x40000040000d7882 */ /* 0x000fe20000000000 */
[----:B---3--:R-:W-:-:S07]  /*28b0*/  WARPGROUP.ARRIVE ;  /* 0x00000000000079c5 */ /* 0x008fce0000000000 */
[----:B------:R-:W-:Y:S03]  /*28c0*/  HGMMA.64x256x8.F32.TF32 R24, gdesc[UR12], R24, gsb0 ;  /* 0x07e000000c1879f0 */ /* 0x000fe60008002818 */
        /* <DEDUP_REMOVED lines=65> */
[----:B0-----:R-:W3:Y:S04]  /*2ce0*/  LDL.LU.64 R24, [R1] ;  /* 0x0000000001187983 */ /* 0x001ee80000300a00 */
        /* <DEDUP_REMOVED lines=63> */
[----:B------:R-:W-:-:S02]  /*30e0*/  UIADD3 UR12, UR8, 0x4, URZ ;  /* 0x00000004080c7890 */ /* 0x000fc4000fffe03f */
[----:B------:R-:W-:Y:S01]  /*30f0*/  UIADD3 UR14, UR6, 0x4, URZ ;  /* 0x00000004060e7890 */ /* 0x000fe2000fffe03f */
[----:B------:R-:W-:Y:S01]  /*3100*/  UMOV UR13, 0x40000040 ;  /* 0x40000040000d7882 */ /* 0x000fe20000000000 */
[----:B------:R-:W-:Y:S01]  /*3110*/  UMOV UR15, 0x40000040 ;  /* 0x40000040000f7882 */ /* 0x000fe20000000000 */
[----:B---3--:R-:W-:-:S06]  /*3120*/  WARPGROUP.ARRIVE ;  /* 0x00000000000079c5 */ /* 0x008fcc0000000000 */
[----:B------:R-:W-:Y:S03]  /*3130*/  HGMMA.64x256x8.F32.TF32 R24, gdesc[UR12], R24, gsb0 ;  /* 0x07e000000c1879f0 */ /* 0x000fe60008002818 */
        /* <DEDUP_REMOVED lines=41> */
[----:B------:R0:W-:Y:S01]  /*33d0*/  STL.64 [R1+0x50], R44 ;  /* 0x0000502c01007387 */ /* 0x0001e20000100a00 */
[----:B------:R-:W-:Y:S01]  /*33e0*/  IMAD.MOV.U32 R204, RZ, RZ, R120 ;  /* 0x000000ffffcc7224 */ /* 0x000fe200078e0078 */
[----:B------:R-:W-:Y:S01]  /*33f0*/  MOV R205, R121 ;  /* 0x0000007900cd7202 */ /* 0x000fe20000000f00 */
[----:B------:R-:W-:Y:S01]  /*3400*/  IMAD.MOV.U32 R202, RZ, RZ, R118 ;  /* 0x000000ffffca7224 */ /* 0x000fe200078e0076 */
[----:B------:R-:W3:Y:S01]  /*3410*/  LDL.LU.64 R150, [R1+0x1510] ;  /* 0x0015100001967983 */ /* 0x000ee20000300a00 */
[----:B------:R-:W-:Y:S01]  /*3420*/  MOV R203, R119 ;  /* 0x0000007700cb7202 */ /* 0x000fe20000000f00 */
[----:B------:R-:W-:Y:S01]  /*3430*/  IMAD.MOV.U32 R200, RZ, RZ, R116 ;  /* 0x000000ffffc87224 */ /* 0x000fe200078e0074 */
[----:B------:R-:W-:Y:S01]  /*3440*/  MOV R201, R117 ;  /* 0x0000007500c97202 */ /* 0x000fe20000000f00 */
[----:B------:R-:W3:Y:S01]  /*3450*/  LDL.LU.64 R148, [R1+0x1508] ;  /* 0x0015080001947983 */ /* 0x000ee20000300a00 */
        /* <DEDUP_REMOVED lines=92> */
[----:B------:R-:W-:-:S03]  /*3a20*/  MOV R234, R47 ;  /* 0x0000002f00ea7202 */ /* 0x000fc60000000f00 */
        /* <DEDUP_REMOVED lines=28> */
[----:B0-----:R-:W3:Y:S04]  /*3bf0*/  LDL.LU.64 R44, [R1+0x1368] ;  /* 0x00136800012c7983 */ /* 0x001ee80000300a00 */
        /* <DEDUP_REMOVED lines=11> */
[----:B------:R-:W-:-:S02]  /*3cb0*/  UMOV UR13, 0x40000040 ;  /* 0x40000040000d7882 */ /* 0x000fc40000000000 */
[----:B--2---:R-:W-:Y:S01]  /*3cc0*/  STL [R1+0x1310], R160 ;  /* 0x001310a001007387 */ /* 0x004fe20000100800 */
[----:B---3--:R-:W-:-:S06]  /*3cd0*/  WARPGROUP.ARRIVE ;  /* 0x00000000000079c5 */ /* 0x008fcc0000000000 */
        /* <DEDUP_REMOVED lines=332> */
[----:B------:R-:W-:Y:S01]  /*51a0*/  STL.64 [R1+0x30], R36 ;  /* 0x0000302401007387 */ /* 0x000fe20000100a00 */
[----:B------:R-:W-:-:S03]  /*51b0*/  IMAD.MOV.U32 R2, RZ, RZ, R150 ;  /* 0x000000ffff027224 */ /* 0x000fc600078e0096 */
[----:B------:R-:W-:Y:S01]  /*51c0*/  STL.64 [R1+0x38], R38 ;  /* 0x0000382601007387 */ /* 0x000fe20000100a00 */
[----:B------:R-:W-:-:S03]  /*51d0*/  MOV R0, R151 ;  /* 0x0000009700007202 */ /* 0x000fc60000000f00 */
[----:B------:R-:W-:Y:S01]  /*51e0*/  STL.64 [R1+0x40], R40 ;  /* 0x0000402801007387 */ /* 0x000fe20000100a00 */
[----:B------:R-:W-:Y:S01]  /*51f0*/  IMAD.MOV.U32 R4, RZ, RZ, R148 ;  /* 0x000000ffff047224 */ /* 0x000fe200078e0094 */
[----:B------:R-:W-:Y:S02]  /*5200*/  MOV R3, R149 ;  /* 0x0000009500037202 */ /* 0x000fe40000000f00 */
[----:B------:R-:W-:Y:S01]  /*5210*/  STL.64 [R1+0x48], R42 ;  /* 0x0000482a01007387 */ /* 0x000fe20000100a00 */
[----:B------:R-:W-:Y:S01]  /*5220*/  IMAD.MOV.U32 R6, RZ, RZ, R146 ;  /* 0x000000ffff067224 */ /* 0x000fe200078e0092 */
[----:B------:R-:W-:Y:S02]  /*5230*/  MOV R5, R147 ;  /* 0x0000009300057202 */ /* 0x000fe40000000f00 */
[----:B------:R0:W-:Y:S01]  /*5240*/  STL.64 [R1+0x50], R44 ;  /* 0x0000502c01007387 */ /* 0x0001e20000100a00 */
[----:B------:R-:W-:Y:S01]  /*5250*/  IMAD.MOV.U32 R8, RZ, RZ, R144 ;  /* 0x000000ffff087224 */ /* 0x000fe200078e0090 */
[----:B------:R-:W-:-:S02]  /*5260*/  MOV R7, R145 ;  /* 0x0000009100077202 */ /* 0x000fc40000000f00 */
[----:B------:R-:W3:Y:S01]  /*5270*/  LDL.LU.64 R150, [R1+0x1258] ;  /* 0x0012580001967983 */ /* 0x000ee20000300a00 */
[----:B------:R-:W-:Y:S01]  /*5280*/  IMAD.MOV.U32 R10, RZ, RZ, R142 ;  /* 0x000000ffff0a7224 */ /* 0x000fe200078e008e */
[----:B------:R-:W-:Y:S02]  /*5290*/  MOV R9, R143 ;  /* 0x0000008f00097202 */ /* 0x000fe40000000f00 */
[----:B------:R-:W3:Y:S01]  /*52a0*/  LDL.LU.64 R148, [R1+0x1250] ;  /* 0x0012500001947983 */ /* 0x000ee20000300a00 */
[----:B------:R-:W-:Y:S01]  /*52b0*/  IMAD.MOV.U32 R12, RZ, RZ, R140 ;  /* 0x000000ffff0c7224 */ /* 0x000fe200078e008c */
[----:B------:R-:W-:Y:S02]  /*52c0*/  MOV R11, R141 ;  /* 0x0000008d000b7202 */ /* 0x000fe40000000f00 */
[----:B------:R-:W3:Y:S01]  /*52d0*/  LDL.LU.64 R146, [R1+0x1248] ;  /* 0x0012480001927983 */ /* 0x000ee20000300a00 */
        /* <DEDUP_REMOVED lines=2802> */
[----:B------:R-:W-:Y:S01]  /*10200*/  UIADD3 UR12, UR8, 0x1806, URZ ;  /* 0x00001806080c7890 */ /* 0x000fe2000fffe03f */
[----:B------:R-:W-:Y:S01]  /*10210*/  IMAD.MOV.U32 R235, RZ, RZ, R3 ;  /* 0x000000ffffeb7224 */ /* 0x000fe200078e0003 */
[----:B------:R-:W-:Y:S01]  /*10220*/  UIADD3 UR14, UR6, 0x1806, URZ ;  /* 0x00001806060e7890 */ /* 0x000fe2000fffe03f */
[----:B------:R0:W5:Y:S01]  /*10230*/  LDL.LU R16, [R1+0x2c4] ;  /* 0x0002c40001107983 */ /* 0x0001620000300800 */
[----:B------:R-:W-:Y:S01]  /*10240*/  UMOV UR13, 0x40000040 ;  /* 0x40000040000d7882 */ /* 0x000fe20000000000 */
[----:B------:R-:W-:-:S02]  /*10250*/  UMOV UR15, 0x40000040 ;  /* 0x40000040000f7882 */ /* 0x000fc40000000000 */
[----:B------:R0:W5:Y:S04]  /*10260*/  LDL.LU R2, [R1+0x2c0] ;  /* 0x0002c00001027983 */ /* 0x0001680000300800 */
[----:B------:R0:W5:Y:S01]  /*10270*/  LDL.LU R0, [R1+0x2bc] ;  /* 0x0002bc0001007983 */ /* 0x0001620000300800 */
        /* <DEDUP_REMOVED lines=67> */
[----:B-1----:R0:W5:Y:S04]  /*106b0*/  LDL.LU R160, [R1+0x2b8] ;  /* 0x0002b80001a07983 */ /* 0x0021680000300800 */
[----:B------:R-:W2:Y:S04]  /*106c0*/  LDL.LU.64 R150, [R1+0x2b0] ;  /* 0x0002b00001967983 */ /* 0x000ea80000300a00 */
        /* <DEDUP_REMOVED lines=20> */
[----:B------:R-:W2:Y:S01]  /*10810*/  LDL.LU.64 R108, [R1+0x208] ;  /* 0x00020800016c7983 */ /* 0x000ea20000300a00 */
[----:B------:R-:W-:Y:S01]  /*10820*/  UIADD3 UR12, UR8, 0x1c06, URZ ;  /* 0x00001c06080c7890 */ /* 0x000fe2000fffe03f */
[----:B------:R-:W-:Y:S01]  /*10830*/  UMOV UR13, 0x40000040 ;  /* 0x40000040000d7882 */ /* 0x000fe20000000000 */
[----:B--2---:R-:W-:-:S07]  /*10840*/  WARPGROUP.ARRIVE ;  /* 0x00000000000079c5 */ /* 0x004fce0000000000 */
[----:B------:R-:W-:Y:S03]  /*10850*/  HGMMA.64x256x8.F32.TF32 R24, gdesc[UR12], R24, gsb0 ;  /* 0x07e000000c1879f0 */ /* 0x000fe60008002818 */
[----:B------:R-:W-:Y:S02]  /*10860*/  WARPGROUP.DEPBAR.LE gsb0, 0x0 ;  /* 0x00008000000079c5 */ /* 0x000fe40000010000 */
[----:B0-----:R-:W-:Y:S05]  /*10870*/  @!P1 BRA `(.L_x_18) ;  /* 0x0000010000989947 */ /* 0x001fea0003800000 */
[----:B------:R-:W-:Y:S02]  /*10880*/  UIADD3 UR6, UR39, 0x1, URZ ;  /* 0x0000000127067890 */ /* 0x000fe4000fffe03f */
[----:B------:R-:W-:Y:S02]  /*10890*/  UMOV UR7, UR39 ;  /* 0x0000002700077c82 */ /* 0x000fe40008000000 */
[----:B------:R-:W-:-:S04]  /*108a0*/  UISETP.NE.AND UP0, UPT, UR6, 0x2, UPT ;  /* 0x000000020600788c */ /* 0x000fc8000bf05270 */
[----:B------:R-:W-:Y:S02]  /*108b0*/  USEL UR9, URZ, 0x1, UP0 ;  /* 0x000000013f097887 */ /* 0x000fe40008000000 */
[----:B------:R-:W-:Y:S02]  /*108c0*/  USEL UR6, UR6, URZ, UP0 ;  /* 0x0000003f06067287 */ /* 0x000fe40008000000 */
[----:B------:R-:W-:-:S12]  /*108d0*/  ULOP3.LUT UR9, UR36, UR9, URZ, 0x3c, !UPT ;  /* 0x0000000924097292 */ /* 0x000fd8000f8e3c3f */
.L_x_25:
[----:B------:R-:W-:Y:S05]  /*108e0*/  @!P0 BRA `(.L_x_19) ;  /* 0x0000000000048947 */ /* 0x000fea0003800000 */
[----:B------:R-:W-:Y:S01]  /*108f0*/  BPT.TRAP 0x1 ;  /* 0x000000040000795c */ /* 0x000fe20000300000 */
.L_x_19:
[----:B------:R-:W0:Y:S01]  /*10900*/  S2UR UR10, SR_CgaCtaId ;  /* 0x00000000000a79c3 */ /* 0x000e220000008800 */
[----:B------:R-:W-:Y:S01]  /*10910*/  UMOV UR8, 0x400 ;  /* 0x0000040000087882 */ /* 0x000fe20000000000 */
[----:B------:R-:W-:-:S04]  /*10920*/  MOV R3, UR9 ;  /* 0x0000000900037c02 */ /* 0x000fc80008000f00 */
[----:B------:R-:W-:Y:S01]  /*10930*/  SHF.L.U32 R3, R3, 0x1f, RZ ;  /* 0x0000001f03037819 */ /* 0x000fe200000006ff */
[----:B0-----:R-:W-:-:S04]  /*10940*/  ULEA UR8, UR10, UR8, 0x18 ;  /* 0x000000080a087291 */ /* 0x001fc8000f8ec03f */
[----:B------:R-:W-:-:S09]  /*10950*/  ULEA UR10, UR6, UR8, 0x3 ;  /* 0x00000008060a7291 */ /* 0x000fd2000f8e183f */
[----:B------:R0:W1:Y:S01]  /*10960*/  SYNCS.PHASECHK.TRANS64.TRYWAIT P1, [UR10], R3 ;  /* 0x00000003ff0075a7 */ /* 0x000062000802014a */
[----:B------:R-:W-:Y:S05]  /*10970*/  @!P0 BRA `(.L_x_20) ;  /* 0x0000000000048947 */ /* 0x000fea0003800000 */
[----:B------:R-:W-:Y:S01]  /*10980*/  BPT.TRAP 0x1 ;  /* 0x000000040000795c */ /* 0x000fe20000300000 */
.L_x_20:
[----:B-1----:R-:W-:Y:S05]  /*10990*/  @P1 BRA `(.L_x_21) ;  /* 0x0000000000081947 */ /* 0x002fea0003800000 */
[----:B------:R-:W1:Y:S02]  /*109a0*/  SYNCS.PHASECHK.TRANS64.TRYWAIT P1, [UR10], R3 ;  /* 0x00000003ff0075a7 */ /* 0x000e64000802014a */
[----:B-1----:R-:W-:Y:S05]  /*109b0*/  @!P1 BRA `(.L_x_22) ;  /* 0x000001fc00049947 */ /* 0x002fea0003800000 */
.L_x_21:
        /* <DEDUP_REMOVED lines=64> */
[----:B--2---:R-:W2:Y:S04]  /*10dc0*/  LDL.LU.64 R24, [R1] ;  /* 0x0000000001187983 */ /* 0x004ea80000300a00 */
        /* <DEDUP_REMOVED lines=63> */
[----:B------:R-:W-:-:S02]  /*111c0*/  ULEA UR11, UR6, UR5, 0xd ;  /* 0x00000005060b7291 */ /* 0x000fc4000f8e683f */
[----:B------:R-:W-:Y:S01]  /*111d0*/  ULEA UR10, UR6, UR4, 0xd ;  /* 0x00000004060a7291 */ /* 0x000fe2000f8e683f */
[----:B-----5:R-:W-:Y:S01]  /*111e0*/  STL [R1+0x2c4], R16 ;  /* 0x0002c41001007387 */ /* 0x020fe20000100800 */
[----:B------:R-:W-:Y:S01]  /*111f0*/  UMOV UR15, 0x40000040 ;  /* 0x40000040000f7882 */ /* 0x000fe20000000000 */
[----:B------:R-:W-:Y:S02]  /*11200*/  UMOV UR13, 0x40000040 ;  /* 0x40000040000d7882 */ /* 0x000fe40000000000 */
[----:B------:R-:W-:Y:S01]  /*11210*/  UMOV UR14, UR11 ;  /* 0x0000000b000e7c82 */ /* 0x000fe20008000000 */
[----:B------:R3:W-:Y:S01]  /*11220*/  STL [R1+0x2c0], R2 ;  /* 0x0002c00201007387 */ /* 0x0007e20000100800 */
[----:B------:R-:W-:-:S03]  /*11230*/  UMOV UR12, UR10 ;  /* 0x0000000a000c7c82 */ /* 0x000fc60008000000 */
[----:B------:R4:W-:Y:S01]  /*11240*/  STL [R1+0x2bc], R0 ;  /* 0x0002bc0001007387 */ /* 0x0009e20000100800 */
[----:B--2---:R-:W-:-:S06]  /*11250*/  WARPGROUP.ARRIVE ;  /* 0x00000000000079c5 */ /* 0x004fcc0000000000 */
[----:B------:R-:W-:Y:S03]  /*11260*/  HGMMA.64x256x8.F32.TF32 R24, gdesc[UR12], R24, gsb0 ;  /* 0x07e000000c1879f0 */ /* 0x000fe60008002818 */
[----:B------:R-:W-:Y:S02]  /*11270*/  WARPGROUP.DEPBAR.LE gsb0, 0x0 ;  /* 0x00008000000079c5 */ /* 0x000fe40000010000 */
[----:B------:R-:W-:Y:S01]  /*11280*/  STL.64 [R1], R24 ;  /* 0x0000001801007387 */ /* 0x000fe20000100a00 */
[----:B---3--:R-:W-:Y:S01]  /*11290*/  IMAD.MOV.U32 R2, RZ, RZ, R150 ;  /* 0x000000ffff027224 */ /* 0x008fe200078e0096 */
[----:B----4-:R-:W-:Y:S01]  /*112a0*/  MOV R0, R151 ;  /* 0x0000009700007202 */ /* 0x010fe20000000f00 */
[----:B-1----:R-:W-:Y:S01]  /*112b0*/  IMAD.MOV.U32 R4, RZ, RZ, R148 ;  /* 0x000000ffff047224 */ /* 0x002fe200078e0094 */
[----:B------:R-:W-:Y:S01]  /*112c0*/  STL.64 [R1+0x8], R26 ;  /* 0x0000081a01007387 */ /* 0x000fe20000100a00 */
[----:B0-----:R-:W-:Y:S01]  /*112d0*/  MOV R3, R149 ;  /* 0x0000009500037202 */ /* 0x001fe20000000f00 */
        /* <DEDUP_REMOVED lines=38> */
[----:B------:R-:W2:Y:S01]  /*11540*/  LDL.LU.64 R150, [R1+0x17c8] ;  /* 0x0017c80001967983 */ /* 0x000ea20000300a00 */
[----:B------:R-:W-:Y:S01]  /*11550*/  MOV R203, R119 ;  /* 0x0000007700cb7202 */ /* 0x000fe20000000f00 */
[----:B------:R-:W-:Y:S01]  /*11560*/  IMAD.MOV.U32 R200, RZ, RZ, R116 ;  /* 0x000000ffffc87224 */ /* 0x000fe200078e0074 */
[----:B------:R-:W-:Y:S01]  /*11570*/  MOV R201, R117 ;  /* 0x0000007500c97202 */ /* 0x000fe20000000f00 */
[----:B------:R-:W2:Y:S01]  /*11580*/  LDL.LU.64 R148, [R1+0x17c0] ;  /* 0x0017c00001947983 */ /* 0x000ea20000300a00 */
        /* <DEDUP_REMOVED lines=92> */
[----:B------:R-:W-:-:S03]  /*11b50*/  MOV R234, R47 ;  /* 0x0000002f00ea7202 */ /* 0x000fc60000000f00 */
        /* <DEDUP_REMOVED lines=28> */
[----:B0-----:R-:W2:Y:S04]  /*11d20*/  LDL.LU.64 R44, [R1+0x1620] ;  /* 0x00162000012c7983 */ /* 0x001ea80000300a00 */
        /* <DEDUP_REMOVED lines=11> */
[----:B------:R-:W-:-:S02]  /*11de0*/  UMOV UR13, 0x40000040 ;  /* 0x40000040000d7882 */ /* 0x000fc40000000000 */
[----:B------:R-:W-:Y:S01]  /*11df0*/  STL [R1+0x15c8], R160 ;  /* 0x0015c8a001007387 */ /* 0x000fe20000100800 */
[----:B--2---:R-:W-:-:S06]  /*11e00*/  WARPGROUP.ARRIVE ;  /* 0x00000000000079c5 */ /* 0x004fcc0000000000 */
        /* <DEDUP_REMOVED lines=3769> */
[----:B------:R-:W-:Y:S01]  /*209a0*/  BPT.TRAP 0x1 ;  /* 0x000000040000795c */ /* 0x000fe20000300000 */
.L_x_23:
[----:B------:R-:W-:Y:S02]  /*209b0*/  UISETP.GT.U32.AND UP0, UPT, UR37, 0x1, UPT ;  /* 0x000000012500788c */ /* 0x000fe4000bf04070 */
[----:B------:R-:W-:-:S04]  /*209c0*/  ULEA UR8, UR7, UR8, 0x3 ;  /* 0x0000000807087291 */ /* 0x000fc8000f8e183f */
[----:B------:R-:W-:Y:S01]  /*209d0*/  UIADD3 UR8, UR8, 0x10, URZ ;  /* 0x0000001008087890 */ /* 0x000fe2000fffe03f */
[----:B------:R-:W-:-:S03]  /*209e0*/  PLOP3.LUT P1, PT, PT, PT, UP0, 0x80, 0x0 ;  /* 0x000000000000781c */ /* 0x000fc60003f2f008 */
[----:B------:R-:W-:-:S09]  /*209f0*/  UPRMT UR8, URZ, 0x654, UR8 ;  /* 0x000006543f087896 */ /* 0x000fd20008000008 */
[----:B------:R-:W-:Y:S01]  /*20a00*/  SYNCS.ARRIVE.TRANS64.RED.A1T0 RZ, [UR8], RZ ;  /* 0x000000ffffff79a7 */ /* 0x000fe20008100408 */
[----:B------:R-:W-:Y:S05]  /*20a10*/  @P1 BRA `(.L_x_24) ;  /* 0x0000000000041947 */ /* 0x000fea0003800000 */
[----:B------:R-:W-:Y:S01]  /*20a20*/  BPT.TRAP 0x1 ;  /* 0x000000040000795c */ /* 0x000fe20000300000 */
.L_x_24:
[----:B------:R-:W-:Y:S01]  /*20a30*/  UIADD3 UR6, UR6, 0x1, URZ ;  /* 0x0000000106067890 */ /* 0x000fe2000fffe03f */
[C---:B-----5:R-:W-:Y:S01]  /*20a40*/  ISETP.GT.AND P1, PT, R0.reuse, 0x1, PT ;  /* 0x000000010000780c */ /* 0x060fe20003f24270 */
[----:B------:R-:W-:Y:S01]  /*20a50*/  UIADD3 UR7, UR7, 0x1, URZ ;  /* 0x0000000107077890 */ /* 0x000fe2000fffe03f */
[----:B------:R-:W-:Y:S01]  /*20a60*/  IADD3 R0, R0, -0x1, RZ ;  /* 0xffffffff00007810 */ /* 0x000fe20007ffe0ff */
[----:B------:R-:W-:Y:S02]  /*20a70*/  UISETP.NE.AND UP0, UPT, UR6, 0x2, UPT ;  /* 0x000000020600788c */ /* 0x000fe4000bf05270 */
[----:B------:R-:W-:Y:S02]  /*20a80*/  UISETP.NE.AND UP1, UPT, UR7, 0x2, UPT ;  /* 0x000000020700788c */ /* 0x000fe4000bf25270 */
[----:B------:R-:W-:Y:S02]  /*20a90*/  USEL UR8, URZ, 0x1, UP0 ;  /* 0x000000013f087887 */ /* 0x000fe40008000000 */
[----:B------:R-:W-:-:S02]  /*20aa0*/  USEL UR6, UR6, URZ, UP0 ;  /* 0x0000003f06067287 */ /* 0x000fc40008000000 */
[----:B------:R-:W-:Y:S02]  /*20ab0*/  USEL UR7, UR7, URZ, UP1 ;  /* 0x0000003f07077287 */ /* 0x000fe40008800000 */
[----:B------:R-:W-:Y:S01]  /*20ac0*/  ULOP3.LUT UR9, UR9, UR8, URZ, 0x3c, !UPT ;  /* 0x0000000809097292 */ /* 0x000fe2000f8e3c3f */
[----:B------:R-:W-:Y:S11]  /*20ad0*/  @P1 BRA `(.L_x_25) ;  /* 0xfffffefc00801947 */ /* 0x000ff6000383ffff */
.L_x_18:
[----:B-----5:R-:W0:Y:S02]  /*20ae0*/  LDC R0, c[0x0][0x28c] ;  /* 0x0000a300ff007b82 */ /* 0x020e240000000800 */
[----:B0-----:R-:W-:-:S13]  /*20af0*/  ISETP.GE.AND P1, PT, R0, 0x1, PT ;  /* 0x000000010000780c */ /* 0x001fda0003f26270 */
[----:B------:R-:W-:Y:S05]  /*20b00*/  @!P1 BRA `(.L_x_26) ;  /* 0x0000000000449947 */ /* 0x000fea0003800000 */
[----:B------:R-:W-:Y:S05]  /*20b10*/  @!P0 BRA `(.L_x_27) ;  /* 0x0000000000048947 */ /* 0x000fea0003800000 */
[----:B------:R-:W-:Y:S01]  /*20b20*/  BPT.TRAP 0x1 ;  /* 0x000000040000795c */ /* 0x000fe20000300000 */
.L_x_27:
[----:B------:R-:W0:Y:S01]  /*20b30*/  S2UR UR6, SR_CgaCtaId ;  /* 0x00000000000679c3 */ /* 0x000e220000008800 */
[----:B------:R-:W-:Y:S01]  /*20b40*/  UISETP.LT.AND UP0, UPT, UR43, 0x1, UPT ;  /* 0x000000012b00788c */ /* 0x000fe2000bf01270 */
[----:B------:R-:W-:-:S03]  /*20b50*/  UMOV UR5, 0x400 ;  /* 0x0000040000057882 */ /* 0x000fc60000000000 */
[----:B------:R-:W-:Y:S02]  /*20b60*/  USEL UR4, UR43, 0x1, UP0 ;  /* 0x000000012b047887 */ /* 0x000fe40008000000 */
[----:B------:R-:W-:Y:S02]  /*20b70*/  UISETP.GT.U32.AND UP0, UPT, UR37, 0x1, UPT ;  /* 0x000000012500788c */ /* 0x000fe4000bf04070 */
[----:B------:R-:W-:-:S04]  /*20b80*/  UIADD3 UR4, UR39, UR43, -UR4 ;  /* 0x0000002b27047290 */ /* 0x000fc8000fffe804 */
[----:B------:R-:W-:Y:S01]  /*20b90*/  USHF.L.U32 UR4, UR4, 0x3, URZ ;  /* 0x0000000304047899 */ /* 0x000fe2000800063f */
[----:B------:R-:W-:-:S03]  /*20ba0*/  PLOP3.LUT P0, PT, PT, PT, UP0, 0x80, 0x0 ;  /* 0x000000000000781c */ /* 0x000fc60003f0f008 */
[----:B------:R-:W-:Y:S02]  /*20bb0*/  ULOP3.LUT UR4, UR4, 0x8, URZ, 0xc0, !UPT ;  /* 0x0000000804047892 */ /* 0x000fe4000f8ec03f */
[----:B0-----:R-:W-:-:S04]  /*20bc0*/  ULEA UR5, UR6, UR5, 0x18 ;  /* 0x0000000506057291 */ /* 0x001fc8000f8ec03f */
[----:B------:R-:W-:-:S04]  /*20bd0*/  UIADD3 UR4, UR5, 0x10, UR4 ;  /* 0x0000001005047890 */ /* 0x000fc8000fffe004 */
[----:B------:R-:W-:-:S09]  /*20be0*/  UPRMT UR4, URZ, 0x654, UR4 ;  /* 0x000006543f047896 */ /* 0x000fd20008000004 */
[----:B------:R-:W-:Y:S01]  /*20bf0*/  SYNCS.ARRIVE.TRANS64.RED.A1T0 RZ, [UR4], RZ ;  /* 0x000000ffffff79a7 */ /* 0x000fe20008100404 */
[----:B------:R-:W-:Y:S05]  /*20c00*/  @P0 BRA `(.L_x_26) ;  /* 0x0000000000040947 */ /* 0x000fea0003800000 */
[----:B------:R-:W-:Y:S01]  /*20c10*/  BPT.TRAP 0x1 ;  /* 0x000000040000795c */ /* 0x000fe20000300000 */
.L_x_26:
[----:B------:R-:W0:Y:S01]  /*20c20*/  S2R R8, SR_TID.X ;  /* 0x0000000000087919 */ /* 0x000e220000002100 */
[----:B------:R-:W-:Y:S01]  /*20c30*/  IMAD.MOV.U32 R19, RZ, RZ, 0x6540 ;  /* 0x00006540ff137424 */ /* 0x000fe200078e00ff */
[----:B------:R-:W-:Y:S01]  /*20c40*/  USHF.R.S32.HI UR10, URZ, 0x1f, UR42 ;  /* 0x0000001f3f0a7899 */ /* 0x000fe2000801142a */
[----:B------:R-:W-:Y:S01]  /*20c50*/  LOP3.LUT R4, R160, 0x1, RZ, 0xc0, !PT ;  /* 0x00000001a0047812 */ /* 0x000fe200078ec0ff */
[----:B------:R-:W-:Y:S01]  /*20c60*/  ULDC.64 UR8, c[0x0][0x5d0] ;  /* 0x0001740000087ab9 */ /* 0x000fe20000000a00 */
[----:B------:R-:W-:Y:S01]  /*20c70*/  UIADD3 UR39, UR43, UR39, URZ ;  /* 0x000000272b277290 */ /* 0x000fe2000fffe03f */
[----:B------:R-:W-:Y:S01]  /*20c80*/  MOV R6, UR8 ;  /* 0x0000000800067c02 */ /* 0x000fe20008000f00 */
[----:B------:R-:W-:Y:S01]  /*20c90*/  UIMAD UR4, UR10, UR8, URZ ;  /* 0x000000080a0472a4 */ /* 0x000fe2000f8e023f */
[----:B------:R-:W-:Y:S01]  /*20ca0*/  IMAD.SHL.U32 R3, R4, 0x40, RZ ;  /* 0x0000004004037824 */ /* 0x000fe200078e00ff */
[----:B------:R-:W-:Y:S02]  /*20cb0*/  UIMAD.WIDE UR6, UR40, 0x100, URZ ;  /* 0x00000100280678a5 */ /* 0x000fe4000f8e023f */
[----:B------:R-:W-:Y:S01]  /*20cc0*/  UIMAD UR4, UR42, UR9, UR4 ;  /* 0x000000092a0472a4 */ /* 0x000fe2000f8e0204 */
[----:B------:R-:W-:Y:S01]  /*20cd0*/  ULDC UR8, c[0x0][0x288] ;  /* 0x0000a20000087ab9 */ /* 0x000fe20000000800 */
[----:B------:R-:W-:Y:S01]  /*20ce0*/  USHF.L.U32 UR40, UR40, 0x8, URZ ;  /* 0x0000000828287899 */ /* 0x000fe2000800063f */
[----:B------:R-:W-:Y:S01]  /*20cf0*/  ULDC UR5, c[0x0][0x284] ;  /* 0x0000a10000057ab9 */ /* 0x000fe20000000800 */
[----:B------:R-:W-:Y:S01]  /*20d00*/  UISETP.GT.U32.AND UP0, UPT, UR39, 0x1, UPT ;  /* 0x000000012700788c */ /* 0x000fe2000bf04070 */
[----:B------:R-:W-:-:S03]  /*20d10*/  MOV R17, UR5 ;  /* 0x0000000500117c02 */ /* 0x000fc60008000f00 */
[----:B------:R-:W-:Y:S01]  /*20d20*/  UISETP.LT.U32.AND UP0, UPT, UR43, 0x2, UP0 ;  /* 0x000000022b00788c */ /* 0x000fe20008701070 */
[----:B0-----:R-:W-:Y:S02]  /*20d30*/  SHF.L.U32 R18, R8, 0x1, RZ ;  /* 0x0000000108127819 */ /* 0x001fe400000006ff */
[----:B------:R-:W-:Y:S02]  /*20d40*/  SHF.R.U32.HI R0, RZ, 0x2, R8 ;  /* 0x00000002ff007819 */ /* 0x000fe40000011608 */
[----:B------:R-:W-:Y:S02]  /*20d50*/  LOP3.LUT R18, R18, 0x6, RZ, 0xc0, !PT ;  /* 0x0000000612127812 */ /* 0x000fe400078ec0ff */
[----:B------:R-:W-:Y:S02]  /*20d60*/  LOP3.LUT R5, R8, 0x60, RZ, 0xc0, !PT ;  /* 0x0000006008057812 */ /* 0x000fe400078ec0ff */
[----:B------:R-:W-:Y:S01]  /*20d70*/  PRMT R18, R18, R19, UR41 ;  /* 0x0000002912127e16 */ /* 0x000fe20008000013 */
[----:B------:R-:W-:Y:S01]  /*20d80*/  USHF.L.U32 UR41, UR41, 0x8, URZ ;  /* 0x0000000829297899 */ /* 0x000fe2000800063f */
[----:B------:R-:W-:-:S02]  /*20d90*/  LOP3.LUT R0, R0, 0x7, RZ, 0xc0, !PT ;  /* 0x0000000700007812 */ /* 0x000fc400078ec0ff */
[----:B------:R-:W-:Y:S01]  /*20da0*/  SHF.R.S32.HI R19, RZ, 0x1f, R18 ;  /* 0x0000001fff137819 */ /* 0x000fe20000011412 */
[----:B------:R-:W-:Y:S01]  /*20db0*/  UISETP.GE.AND UP1, UPT, UR41, UR8, UPT ;  /* 0x000000082900728c */ /* 0x000fe2000bf26270 */
[----:B------:R-:W-:Y:S02]  /*20dc0*/  SHF.R.U32.HI R5, RZ, 0x1, R5 ;  /* 0x00000001ff057819 */ /* 0x000fe40000011605 */
[----:B------:R-:W-:Y:S01]  /*20dd0*/  LOP3.LUT R3, R3, 0x40, R0, 0xe2, !PT ;  /* 0x0000004003037812 */ /* 0x000fe200078ee200 */
[----:B------:R-:W-:Y:S01]  /*20de0*/  IMAD.WIDE.U32 R6, R6, UR42, R18 ;  /* 0x0000002a06067c25 */ /* 0x000fe2000f8e0012 */
[----:B------:R-:W-:Y:S01]  /*20df0*/  IADD3 R0, RZ, -R5, -R0 ;  /* 0x80000005ff007210 */ /* 0x000fe20007ffe800 */
[----:B------:R-:W-:Y:S01]  /*20e00*/  UISETP.GE.OR UP1, UPT, UR40, UR5, UP1 ;  /* 0x000000052800728c */ /* 0x000fe20008f26670 */
[----:B------:R-:W-:Y:S01]  /*20e10*/  LOP3.LUT R3, R3, UR6, R5, 0xfe, !PT ;  /* 0x0000000603037c12 */ /* 0x000fe2000f8efe05 */
[----:B------:R-:W-:Y:S01]  /*20e20*/  VIADD R7, R7, UR4 ;  /* 0x0000000407077c36 */ /* 0x000fe20008000000 */
[----:B------:R-:W-:Y:S01]  /*20e30*/  USHF.R.U32.HI UR4, URZ, 0x1, UR39 ;  /* 0x000000013f047899 */ /* 0x000fe20008011627 */
[----:B------:R-:W-:Y:S01]  /*20e40*/  IMAD R0, R4, -0x40, R0 ;  /* 0xffffffc004007824 */ /* 0x000fe200078e0200 */
[----:B------:R-:W-:Y:S01]  /*20e50*/  USEL UR5, URZ, 0x1, !UP0 ;  /* 0x000000013f057887 */ /* 0x000fe2000c000000 */
[----:B------:R-:W-:Y:S01]  /*20e60*/  PLOP3.LUT P0, PT, PT, PT, UP1, 0x80, 0x0 ;  /* 0x000000000000781c */ /* 0x000fe20003f0f018 */
[----:B------:R-:W-:Y:S01]  /*20e70*/  ULOP3.LUT UR4, UR4, 0x1, URZ, 0xc0, !UPT ;  /* 0x0000000104047892 */ /* 0x000fe2000f8ec03f */
[----:B------:R-:W-:Y:S01]  /*20e80*/  IMAD.MOV.U32 R4, RZ, RZ, -0x2 ;  /* 0xfffffffeff047424 */ /* 0x000fe200078e00ff */
[----:B------:R-:W-:Y:S01]  /*20e90*/  IADD3 R17, R17, -UR40, R0 ;  /* 0x8000002811117c10 */ /* 0x000fe2000fffe000 */
[----:B------:R-:W-:Y:S01]  /*20ea0*/  ULOP3.LUT UR39, UR39, 0x1, URZ, 0xc0, !UPT ;  /* 0x0000000127277892 */ /* 0x000fe2000f8ec03f */
[----:B------:R-:W-:Y:S01]  /*20eb0*/  LOP3.LUT R0, R8, 0x3, RZ, 0xc0, !PT ;  /* 0x0000000308007812 */ /* 0x000fe200078ec0ff */
[----:B------:R-:W-:Y:S01]  /*20ec0*/  UISETP.NE.U32.AND UP2, UPT, UR4, 0x1, UPT ;  /* 0x000000010400788c */ /* 0x000fe2000bf45070 */
[----:B------:R-:W-:-:S03]  /*20ed0*/  UMOV UR40, 0xffffffff ;  /* 0xffffffff00287882 */ /* 0x000fc60000000000 */
[----:B------:R-:W-:Y:S01]  /*20ee0*/  UISETP.GT.U32.AND UP2, UPT, UR43, 0x1, !UP2 ;  /* 0x000000012b00788c */ /* 0x000fe2000d744070 */
[----:B------:R-:W-:-:S03]  /*20ef0*/  IMAD R0, R0, R4, UR8 ;  /* 0x0000000800007e24 */ /* 0x000fc6000f8e0204 */
[----:B------:R-:W-:Y:S02]  /*20f00*/  USEL UR4, URZ, 0x1, !UP2 ;  /* 0x000000013f047887 */ /* 0x000fe4000d000000 */
[----:B------:R-:W-:Y:S02]  /*20f10*/  IADD3 R0, R0, -UR41, RZ ;  /* 0x8000002900007c10 */ /* 0x000fe4000fffe0ff */
[----:B------:R-:W-:Y:S01]  /*20f20*/  ULOP3.LUT UR36, UR4, UR36, UR5, 0x96, !UPT ;  /* 0x0000002404247292 */ /* 0x000fe2000f8e9605 */
[----:B------:R-:W-:Y:S11]  /*20f30*/  @P0 BRA `(.L_x_28) ;  /* 0x000000d4007c0947 */ /* 0x000ff60003800000 */
[----:B------:R-:W-:Y:S01]  /*20f40*/  FSETP.NEU.AND P0, PT, R16, RZ, PT ;  /* 0x000000ff1000720b */ /* 0x000fe20003f0d000 */
[----:B------:R-:W-:Y:S01]  /*20f50*/  ULDC.64 UR8, c[0x0][0x5c8] ;  /* 0x0001720000087ab9 */ /* 0x000fe20000000a00 */
[----:B------:R-:W-:Y:S01]  /*20f60*/  ISETP.GT.AND P3, PT, R17, RZ, PT ;  /* 0x000000ff1100720c */ /* 0x000fe20003f64270 */
[----:B------:R-:W-:Y:S01]  /*20f70*/  UIMAD UR4, UR7, UR8, URZ ;  /* 0x00000008070472a4 */ /* 0x000fe2000f8e023f */
[----:B------:R-:W-:Y:S01]  /*20f80*/  IMAD.U32 R10, RZ, RZ, UR9 ;  /* 0x00000009ff0a7e24 */ /* 0x000fe2000f8e00ff */
[----:B------:R-:W-:Y:S01]  /*20f90*/  BSSY B0, `(.L_x_28) ;  /* 0x0000d59000007945 */ /* 0x000fe20003800000 */
[----:B------:R-:W-:Y:S01]  /*20fa0*/  IMAD.WIDE.U32 R6, R3, UR8, R6 ;  /* 0x0000000803067c25 */ /* 0x000fe2000f8e0006 */
[----:B------:R-:W-:-:S03]  /*20fb0*/  ISETP.GT.AND P1, PT, R0, RZ, P3 ;  /* 0x000000ff0000720c */ /* 0x000fc60001f24270 */
[----:B------:R-:W-:-:S05]  /*20fc0*/  IMAD R10, R3, R10, UR4 ;  /* 0x00000004030a7e24 */ /* 0x000fca000f8e020a */
[----:B------:R-:W-:Y:S01]  /*20fd0*/  IADD3 R10, R7, R10, RZ ;  /* 0x0000000a070a7210 */ /* 0x000fe20007ffe0ff */
[----:B------:R-:W-:Y:S06]  /*20fe0*/  @!P0 BRA `(.L_x_29) ;  /* 0x0000009400188947 */ /* 0x000fec0003800000 */
[----:B------:R-:W0:Y:S01]  /*20ff0*/  LDC.64 R22, c[0x0][0x5b8] ;  /* 0x00016e00ff167b82 */ /* 0x000e220000000a00 */
[----:B------:R-:W2:Y:S01]  /*21000*/  LDL.LU R11, [R1] ;  /* 0x00000000010b7983 */ /* 0x000ea20000300800 */
[----:B------:R-:W-:-:S06]  /*21010*/  ULDC.64 UR4, c[0x0][0x5c0] ;  /* 0x0001700000047ab9 */ /* 0x000fcc0000000a00 */
[----:B------:R-:W1:Y:S08]  /*21020*/  LDC.64 R14, c[0x0][0x5b0] ;  /* 0x00016c00ff0e7b82 */ /* 0x000e700000000a00 */
[----:B------:R-:W3:Y:S01]  /*21030*/  LDC.64 R12, c[0x0][0x5a8] ;  /* 0x00016a00ff0c7b82 */ /* 0x000ee20000000a00 */
[C---:B0-----:R-:W-:Y:S02]  /*21040*/  IMAD R157, R22.reuse, UR10, RZ ;  /* 0x0000000a169d7c24 */ /* 0x041fe4000f8e02ff */
[----:B------:R-:W-:-:S04]  /*21050*/  IMAD.WIDE.U32 R152, R22, UR42, R18 ;  /* 0x0000002a16987c25 */ /* 0x000fc8000f8e0012 */
[----:B------:R-:W-:Y:S01]  /*21060*/  IMAD R157, R23, UR42, R157 ;  /* 0x0000002a179d7c24 */ /* 0x000fe2000f8e029d */
[----:B------:R-:W-:Y:S01]  /*21070*/  MOV R20, R152 ;  /* 0x0000009800147202 */ /* 0x000fe20000000f00 */
[----:B-1----:R-:W-:Y:S02]  /*21080*/  IMAD R156, R14, UR7, RZ ;  /* 0x000000070e9c7c24 */ /* 0x002fe4000f8e02ff */
[----:B------:R-:W-:Y:S02]  /*21090*/  IMAD.IADD R21, R153, 0x1, R157 ;  /* 0x0000000199157824 */ /* 0x000fe400078e029d */
[C---:B------:R-:W-:Y:S02]  /*210a0*/  IMAD R156, R3.reuse, R15, R156 ;  /* 0x0000000f039c7224 */ /* 0x040fe400078e029c */
[----:B------:R-:W-:-:S04]  /*210b0*/  IMAD.WIDE.U32 R4, R3, R14, R20 ;  /* 0x0000000e03047225 */ /* 0x000fc800078e0014 */
[----:B------:R-:W-:Y:S01]  /*210c0*/  IMAD.IADD R5, R5, 0x1, R156 ;  /* 0x0000000105057824 */ /* 0x000fe200078e029c */
[----:B---3--:R-:W-:-:S04]  /*210d0*/  LEA R8, P0, R4, R12, 0x2 ;  /* 0x0000000c04087211 */ /* 0x008fc800078010ff */
[----:B------:R-:W-:-:S05]  /*210e0*/  LEA.HI.X R9, R4, R13, R5, 0x2, P0 ;  /* 0x0000000d04097211 */ /* 0x000fca00000f1405 */
[----:B------:R-:W3:Y:S01]  /*210f0*/  @P1 LDG.E.LTC128B R23, desc[UR44][R8.64] ;  /* 0x0000002c08171981 */ /* 0x000ee2000c1e1920 */
[C---:B------:R-:W-:Y:S01]  /*21100*/  LEA R4, P0, R6.reuse, UR4, 0x2 ;  /* 0x0000000406047c11 */ /* 0x040fe2000f8010ff */
[----:B------:R-:W-:Y:S03]  /*21110*/  BSSY B1, `(.L_x_30) ;  /* 0x000000e000017945 */ /* 0x000fe60003800000 */
[----:B------:R-:W-:Y:S01]  /*21120*/  LEA.HI.X R5, R6, UR5, R10, 0x2, P0 ;  /* 0x0000000506057c11 */ /* 0x000fe200080f140a */
[----:B---3--:R-:W-:-:S04]  /*21130*/  FMUL R6, R23, R16 ;  /* 0x0000001017067220 */ /* 0x008fc80000400000 */
[----:B--2---:R-:W-:-:S05]  /*21140*/  FFMA R6, R11, R2, R6 ;  /* 0x000000020b067223 */ /* 0x004fca0000000006 */
[----:B------:R0:W-:Y:S02]  /*21150*/  @P1 STG.E desc[UR44][R4.64], R6 ;  /* 0x0000000604001986 */ /* 0x0001e4000c10192c */
[----:B0-----:R-:W-:-:S05]  /*21160*/  IMAD.WIDE.U32 R6, R3, R14, R18 ;  /* 0x0000000e03067225 */ /* 0x001fca00078e0012 */
[----:B------:R-:W-:-:S03]  /*21170*/  IADD3 R7, R156, R7, RZ ;  /* 0x000000079c077210 */ /* 0x000fc60007ffe0ff */
[----:B------:R-:W-:-:S04]  /*21180*/  IMAD.WIDE.U32 R6, R22, UR42, R6 ;  /* 0x0000002a16067c25 */ /* 0x000fc8000f8e0006 */
[----:B------:R-:W-:Y:S01]  /*21190*/  IMAD.IADD R7, R157, 0x1, R7 ;  /* 0x000000019d077824 */ /* 0x000fe200078e0207 */
[----:B------:R-:W-:-:S04]  /*211a0*/  LEA R10, P0, R6, R12, 0x2 ;  /* 0x0000000c060a7211 */ /* 0x000fc800078010ff */
[----:B------:R-:W-:Y:S02]  /*211b0*/  LEA.HI.X R11, R6, R13, R7, 0x2, P0 ;  /* 0x0000000d060b7211 */ /* 0x000fe400000f1407 */
[----:B------:R-:W-:-:S13]  /*211c0*/  ISETP.GT.AND P0, PT, R0, 0x1, P3 ;  /* 0x000000010000780c */ /* 0x000fda0001f04270 */
[----:B------:R-:W-:Y:S05]  /*211d0*/  @!P0 BRA `(.L_x_31) ;  /* 0x0000000000048947 */ /* 0x000fea0003800000 */
[----:B------:R0:W5:Y:S02]  /*211e0*/  LDG.E.LTC128B R23, desc[UR44][R10.64+0x4] ;  /* 0x0000042c0a177981 */ /* 0x000164000c1e1920 */
.L_x_31:
[----:B------:R-:W-:Y:S05]  /*211f0*/  BSYNC B1 ;  /* 0x0000000000017941 */ /* 0x000fea0003800000 */
.L_x_30:
[----:B------:R-:W2:Y:S01]  /*21200*/  LDL.LU R7, [R1+0x4] ;  /* 0x0000040001077983 */ /* 0x000ea20000300800 */
[----:B-----5:R-:W-:Y:S01]  /*21210*/  FMUL R6, R23, R16 ;  /* 0x0000001017067220 */ /* 0x020fe20000400000 */
[C---:B------:R-:W-:Y:S02]  /*21220*/  SHF.L.U64.HI R155, R14.reuse, 0x3, R15 ;  /* 0x000000030e9b7819 */ /* 0x040fe4000001020f */
[----:B------:R-:W-:Y:S01]  /*21230*/  SHF.L.U32 R154, R14, 0x3, RZ ;  /* 0x000000030e9a7819 */ /* 0x000fe200000006ff */
[----:B------:R-:W3:Y:S01]  /*21240*/  LDL.LU R159, [R1+0x8] ;  /* 0x00000800019f7983 */ /* 0x000ee20000300800 */
[----:B------:R-:W-:Y:S01]  /*21250*/  ISETP.GT.AND P1, PT, R17, 0x8, PT ;  /* 0x000000081100780c */ /* 0x000fe20003f24270 */
[----:B--2---:R-:W-:-:S05]  /*21260*/  FFMA R6, R7, R2, R6 ;  /* 0x0000000207067223 */ /* 0x004fca0000000006 */
[----:B------:R1:W-:Y:S01]  /*21270*/  @P0 STG.E desc[UR44][R4.64+0x4], R6 ;  /* 0x0000040604000986 */ /* 0x0003e2000c10192c */
[----:B------:R-:W-:Y:S01]  /*21280*/  ISETP.GT.AND P0, PT, R0, RZ, P1 ;  /* 0x000000ff0000720c */ /* 0x000fe20000f04270 */
[----:B-1----:R-:W-:-:S04]  /*21290*/  IMAD.WIDE.U32 R6, R3, R14, R154 ;  /* 0x0000000e03067225 */ /* 0x002fc800078e009a */
[----:B------:R-:W-:Y:S01]  /*212a0*/  IMAD.IADD R156, R156, 0x1, R7 ;  /* 0x000000019c9c7824 */ /* 0x000fe200078e0207 */
[----:B------:R-:W-:-:S04]  /*212b0*/  IADD3 R7, P2, R152, R6, RZ ;  /* 0x0000000698077210 */ /* 0x000fc80007f5e0ff */
[----:B------:R-:W-:Y:S02]  /*212c0*/  IADD3.X R9, R156, R21, RZ, P2, !PT ;  /* 0x000000159c097210 */ /* 0x000fe400017fe4ff */
[----:B------:R-:W-:-:S04]  /*212d0*/  LEA R8, P2, R7, R12, 0x2 ;  /* 0x0000000c07087211 */ /* 0x000fc800078410ff */
[----:B------:R-:W-:-:S05]  /*212e0*/  LEA.HI.X R9, R7, R13, R9, 0x2, P2 ;  /* 0x0000000d07097211 */ /* 0x000fca00010f1409 */
[----:B------:R1:W2:Y:S01]  /*212f0*/  @P0 LDG.E.LTC128B R23, desc[UR44][R8.64] ;  /* 0x0000002c08170981 */ /* 0x0002a2000c1e1920 */
[----:B------:R-:W-:Y:S01]  /*21300*/  IADD3 R6, P2, R18, R6, RZ ;  /* 0x0000000612067210 */ /* 0x000fe20007f5e0ff */
[----:B------:R-:W-:Y:S01]  /*21310*/  IMAD.U32 R158, RZ, RZ, UR8 ;  /* 0x00000008ff9e7e24 */ /* 0x000fe2000f8e00ff */
[----:B------:R-:W-:Y:S01]  /*21320*/  ISETP.GT.AND P4, PT, R0, 0x1, P1 ;  /* 0x000000010000780c */ /* 0x000fe20000f84270 */
[----:B------:R-:W-:Y:S02]  /*21330*/  BSSY B1, `(.L_x_32) ;  /* 0x0000011000017945 */ /* 0x000fe40003800000 */
[----:B------:R-:W-:Y:S01]  /*21340*/  IMAD.X R7, R19, 0x1, R156, P2 ;  /* 0x0000000113077824 */ /* 0x000fe200010e069c */
[----:B------:R-:W-:Y:S02]  /*21350*/  MOV R156, UR9 ;  /* 0x00000009009c7c02 */ /* 0x000fe40008000f00 */
[----:B------:R-:W-:Y:S01]  /*21360*/  SHF.L.U32 R158, R158, 0x5, RZ ;  /* 0x000000059e9e7819 */ /* 0x000fe200000006ff */
[----:B------:R-:W-:-:S05]  /*21370*/  IMAD.WIDE.U32 R6, R22, UR42, R6 ;  /* 0x0000002a16067c25 */ /* 0x000fca000f8e0006 */
[----:B------:R-:W-:Y:S02]  /*21380*/  IADD3 R7, R157, R7, RZ ;  /* 0x000000079d077210 */ /* 0x000fe40007ffe0ff */
[----:B-1----:R-:W-:-:S04]  /*21390*/  LEA R8, P2, R6, R12, 0x2 ;  /* 0x0000000c06087211 */ /* 0x002fc800078410ff */
[----:B------:R-:W-:Y:S01]  /*213a0*/  LEA.HI.X R9, R6, R13, R7, 0x2, P2 ;  /* 0x0000000d06097211 */ /* 0x000fe200010f1407 */
[----:B------:R-:W-:-:S05]  /*213b0*/  IMAD.U32 R6, RZ, RZ, UR8 ;  /* 0x00000008ff067e24 */ /* 0x000fca000f8e00ff */
[----:B------:R-:W-:Y:S01]  /*213c0*/  SHF.L.U64.HI R156, R6, 0x5, R156 ;  /* 0x00000005069c7819 */ /* 0x000fe2000001029c */
[----:B--2---:R-:W-:-:S04]  /*213d0*/  FMUL R6, R23, R16 ;  /* 0x0000001017067220 */ /* 0x004fc80000400000 */
[----:B---3--:R-:W-:Y:S01]  /*213e0*/  FFMA R159, R159, R2, R6 ;  /* 0x000000029f9f7223 */ /* 0x008fe20000000006 */
[----:B------:R-:W-:-:S05]  /*213f0*/  IADD3 R6, P2, R158, R4, RZ ;  /* 0x000000049e067210 */ /* 0x000fca0007f5e0ff */
[----:B------:R-:W-:-:S05]  /*21400*/  IMAD.X R7, R156, 0x1, R5, P2 ;  /* 0x000000019c077824 */ /* 0x000fca00010e0605 */
[----:B------:R1:W-:Y:S01]  /*21410*/  @P0 STG.E desc[UR44][R6.64], R159 ;  /* 0x0000009f06000986 */ /* 0x0003e2000c10192c */
[----:B------:R-:W-:Y:S05]  /*21420*/  @!P4 BRA `(.L_x_33) ;  /* 0x000000000004c947 */ /* 0x000fea0003800000 */
[----:B------:R2:W5:Y:S02]  /*21430*/  LDG.E.LTC128B R23, desc[UR44][R8.64+0x4] ;  /* 0x0000042c08177981 */ /* 0x000564000c1e1920 */
.L_x_33:
[----:B------:R-:W-:Y:S05]  /*21440*/  BSYNC B1 ;  /* 0x0000000000017941 */ /* 0x000fea0003800000 */
.L_x_32:
[----:B------:R-:W3:Y:S01]  /*21450*/  LDL.LU R161, [R1+0xc] ;  /* 0x00000c0001a17983 */ /* 0x000ee20000300800 */
[----:B-1---5:R-:W-:Y:S01]  /*21460*/  FMUL R159, R23, R16 ;  /* 0x00000010179f7220 */ /* 0x022fe20000400000 */
[----:B------:R-:W-:Y:S01]  /*21470*/  ISETP.GT.AND P0, PT, R0, 0x8, P3 ;  /* 0x000000080000780c */ /* 0x000fe20001f04270 */
[----:B------:R-:W-:Y:S02]  /*21480*/  BSSY B1, `(.L_x_34) ;  /* 0x0000005000017945 */ /* 0x000fe40003800000 */
[----:B---3--:R-:W-:-:S05]  /*21490*/  FFMA R159, R161, R2, R159 ;  /* 0x00000002a19f7223 */ /* 0x008fca000000009f */
[----:B------:R1:W-:Y:S05]  /*214a0*/  @P4 STG.E desc[UR44][R6.64+0x4], R159 ;  /* 0x0000049f06004986 */ /* 0x0003ea000c10192c */
[----:B------:R-:W-:Y:S05]  /*214b0*/  @!P0 BRA `(.L_x_35) ;  /* 0x0000000000048947 */ /* 0x000fea0003800000 */
[----:B------:R3:W5:Y:S02]  /*214c0*/  LDG.E.LTC128B R23, desc[UR44][R10.64+0x20] ;  /* 0x0000202c0a177981 */ /* 0x000764000c1e1920 */
.L_x_35:
[----:B------:R-:W-:Y:S05]  /*214d0*/  BSYNC B1 ;  /* 0x0000000000017941 */ /* 0x000fea0003800000 */
.L_x_34:
[----:B------:R-:W4:Y:S01]  /*214e0*/  LDL.LU R161, [R1+0x10] ;  /* 0x0000100001a17983 */ /* 0x000f220000300800 */
[----:B-1---5:R-:W-:Y:S01]  /*214f0*/  FMUL R159, R23, R16 ;  /* 0x00000010179f7220 */ /* 0x022fe20000400000 */
[----:B------:R-:W-:Y:S01]  /*21500*/  ISETP.GT.AND P2, PT, R0, 0x9, P3 ;  /* 0x000000090000780c */ /* 0x000fe20001f44270 */
[----:B------:R-:W-:Y:S02]  /*21510*/  BSSY B1, `(.L_x_36) ;  /* 0x0000005000017945 */ /* 0x000fe40003800000 */
[----:B----4-:R-:W-:-:S05]  /*21520*/  FFMA R159, R161, R2, R159 ;  /* 0x00000002a19f7223 */ /* 0x010fca000000009f */
[----:B------:R1:W-:Y:S05]  /*21530*/  @P0 STG.E desc[UR44][R4.64+0x20], R159 ;  /* 0x0000209f04000986 */ /* 0x0003ea000c10192c */
[----:B------:R-:W-:Y:S05]  /*21540*/  @!P2 BRA `(.L_x_37) ;  /* 0x000000000004a947 */ /* 0x000fea0003800000 */
[----:B------:R4:W5:Y:S02]  /*21550*/  LDG.E.LTC128B R23, desc[UR44][R10.64+0x24] ;  /* 0x0000242c0a177981 */ /* 0x000964000c1e1920 */
.L_x_37:
[----:B------:R-:W-:Y:S05]  /*21560*/  BSYNC B1 ;  /* 0x0000000000017941 */ /* 0x000fea0003800000 */
.L_x_36:
[----:B------:R-:W2:Y:S01]  /*21570*/  LDL.LU R161, [R1+0x14] ;  /* 0x0000140001a17983 */ /* 0x000ea20000300800 */
[----:B-1---5:R-:W-:Y:S01]  /*21580*/  FMUL R159, R23, R16 ;  /* 0x00000010179f7220 */ /* 0x022fe20000400000 */
[----:B------:R-:W-:Y:S01]  /*21590*/  ISETP.GT.AND P0, PT, R0, 0x8, P1 ;  /* 0x000000080000780c */ /* 0x000fe20000f04270 */
[----:B------:R-:W-:Y:S02]  /*215a0*/  BSSY B1, `(.L_x_38) ;  /* 0x0000005000017945 */ /* 0x000fe40003800000 */
[----:B--2---:R-:W-:-:S05]  /*215b0*/  FFMA R159, R161, R2, R159 ;  /* 0x00000002a19f7223 */ /* 0x004fca000000009f */
[----:B------:R1:W-:Y:S05]  /*215c0*/  @P2 STG.E desc[UR44][R4.64+0x24], R159 ;  /* 0x0000249f04002986 */ /* 0x0003ea000c10192c */
[----:B------:R-:W-:Y:S05]  /*215d0*/  @!P0 BRA `(.L_x_39) ;  /* 0x0000000000048947 */ /* 0x000fea0003800000 */
[----:B------:R2:W5:Y:S02]  /*215e0*/  LDG.E.LTC128B R23, desc[UR44][R8.64+0x20] ;  /* 0x0000202c08177981 */ /* 0x000564000c1e1920 */
.L_x_39:
[----:B------:R-:W-:Y:S05]  /*215f0*/  BSYNC B1 ;  /* 0x0000000000017941 */ /* 0x000fea0003800000 */
.L_x_38:
        /* <DEDUP_REMOVED lines=8> */
.L_x_41:
[----:B------:R-:W-:Y:S05]  /*21680*/  BSYNC B1 ;  /* 0x0000000000017941 */ /* 0x000fea0003800000 */
.L_x_40:
        /* <DEDUP_REMOVED lines=8> */
.L_x_43:
[----:B------:R-:W-:Y:S05]  /*21710*/  BSYNC B1 ;  /* 0x0000000000017941 */ /* 0x000fea0003800000 */
.L_x_42:
        /* <DEDUP_REMOVED lines=8> */
.L_x_45:
[----:B------:R-:W-:Y:S05]  /*217a0*/  BSYNC B1 ;  /* 0x0000000000017941 */ /* 0x000fea0003800000 */
.L_x_44:
        /* <DEDUP_REMOVED lines=8> */
.L_x_47:
[----:B------:R-:W-:Y:S05]  /*21830*/  BSYNC B1 ;  /* 0x0000000000017941 */ /* 0x000fea0003800000 */
.L_x_46:
        /* <DEDUP_REMOVED lines=8> */
.L_x_49:
[----:B------:R-:W-:Y:S05]  /*218c0*/  BSYNC B1 ;  /* 0x0000000000017941 */ /* 0x000fea0003800000 */
.L_x_48:
        /* <DEDUP_REMOVED lines=8> */
.L_x_51:
[----:B------:R-:W-:Y:S05]  /*21950*/  BSYNC B1 ;  /* 0x0000000000017941 */ /* 0x000fea0003800000 */
.L_x_50:
        /* <DEDUP_REMOVED lines=8> */
.L_x_53:
[----:B------:R-:W-:Y:S05]  /*219e0*/  BSYNC B1 ;  /* 0x0000000000017941 */ /* 0x000fea0003800000 */
.L_x_52:
        /* <DEDUP_REMOVED lines=8> */
.L_x_55:
[----:B------:R-:W-:Y:S05]  /*21a70*/  BSYNC B1 ;  /* 0x0000000000017941 */ /* 0x000fea0003800000 */
.L_x_54:
        /* <DEDUP_REMOVED lines=8> */
.L_x_57:
[----:B------:R-:W-:Y:S05]  /*21b00*/  BSYNC B1 ;  /* 0x0000000000017941 */ /* 0x000fea0003800000 */
.L_x_56:
        /* <DEDUP_REMOVED lines=8> */
.L_x_59:
[----:B------:R-:W-:Y:S05]  /*21b90*/  BSYNC B1 ;  /* 0x0000000000017941 */ /* 0x000fea0003800000 */
.L_x_58:
        /* <DEDUP_REMOVED lines=8> */
.L_x_61:
[----:B------:R-:W-:Y:S05]  /*21c20*/  BSYNC B1 ;  /* 0x0000000000017941 */ /* 0x000fea0003800000 */
.L_x_60:
        /* <DEDUP_REMOVED lines=8> */
.L_x_63:
[----:B------:R-:W-:Y:S05]  /*21cb0*/  BSYNC B1 ;  /* 0x0000000000017941 */ /* 0x000fea0003800000 */
.L_x_62:
        /* <DEDUP_REMOVED lines=8> */
.L_x_65:
[----:B------:R-:W-:Y:S05]  /*21d40*/  BSYNC B1 ;  /* 0x0000000000017941 */ /* 0x000fea0003800000 */
.L_x_64:
        /* <DEDUP_REMOVED lines=8> */
.L_x_67:
[----:B------:R-:W-:Y:S05]  /*21dd0*/  BSYNC B1 ;  /* 0x0000000000017941 */ /* 0x000fea0003800000 */
.L_x_66:
        /* <DEDUP_REMOVED lines=8> */
.L_x_69:
[----:B------:R-:W-:Y:S05]  /*21e60*/  BSYNC B1 ;  /* 0x0000000000017941 */ /* 0x000fea0003800000 */
.L_x_68:
        /* <DEDUP_REMOVED lines=8> */
.L_x_71:
[----:B------:R-:W-:Y:S05]  /*21ef0*/  BSYNC B1 ;  /* 0x0000000000017941 */ /* 0x000fea0003800000 */
.L_x_70:
        /* <DEDUP_REMOVED lines=8> */
.L_x_73:
[----:B------:R-:W-:Y:S05]  /*21f80*/  BSYNC B1 ;  /* 0x0000000000017941 */ /* 0x000fea0003800000 */
.L_x_72:
        /* <DEDUP_REMOVED lines=8> */
.L_x_75:
[----:B------:R-:W-:Y:S05]  /*22010*/  BSYNC B1 ;  /* 0x0000000000017941 */ /* 0x000fea0003800000 */
.L_x_74:
        /* <DEDUP_REMOVED lines=8> */
.L_x_77:
[----:B------:R-:W-:Y:S05]  /*220a0*/  BSYNC B1 ;  /* 0x0000000000017941 */ /* 0x000fea0003800000 */
.L_x_76:
        /* <DEDUP_REMOVED lines=8> */
.L_x_79:
[----:B------:R-:W-:Y:S05]  /*22130*/  BSYNC B1 ;  /* 0x0000000000017941 */ /* 0x000fea0003800000 */
.L_x_78:
        /* <DEDUP_REMOVED lines=8> */
.L_x_81:
[----:B------:R-:W-:Y:S05]  /*221c0*/  BSYNC B1 ;  /* 0x0000000000017941 */ /* 0x000fea0003800000 */
.L_x_80:
        /* <DEDUP_REMOVED lines=8> */
.L_x_83:
[----:B------:R-:W-:Y:S05]  /*22250*/  BSYNC B1 ;  /* 0x0000000000017941 */ /* 0x000fea0003800000 */
.L_x_82:
        /* <DEDUP_REMOVED lines=8> */
.L_x_85:
[----:B------:R-:W-:Y:S05]  /*222e0*/  BSYNC B1 ;  /* 0x0000000000017941 */ /* 0x000fea0003800000 */
.L_x_84:
        /* <DEDUP_REMOVED lines=8> */
.L_x_87:
[----:B------:R-:W-:Y:S05]  /*22370*/  BSYNC B1 ;  /* 0x0000000000017941 */ /* 0x000fea0003800000 */
.L_x_86:
        /* <DEDUP_REMOVED lines=8> */
.L_x_89:
[----:B------:R-:W-:Y:S05]  /*22400*/  BSYNC B1 ;  /* 0x0000000000017941 */ /* 0x000fea0003800000 */
.L_x_88:
        /* <DEDUP_REMOVED lines=8> */
.L_x_91:
[----:B------:R-:W-:Y:S05]  /*22490*/  BSYNC B1 ;  /* 0x0000000000017941 */ /* 0x000fea0003800000 */
.L_x_90:
        /* <DEDUP_REMOVED lines=8> */
.L_x_93:
[----:B------:R-:W-:Y:S05]  /*22520*/  BSYNC B1 ;  /* 0x0000000000017941 */ /* 0x000fea0003800000 */
.L_x_92:
        /* <DEDUP_REMOVED lines=8> */
.L_x_95:
[----:B------:R-:W-:Y:S05]  /*225b0*/  BSYNC B1 ;  /* 0x0000000000017941 */ /* 0x000fea0003800000 */
.L_x_94:
        /* <DEDUP_REMOVED lines=8> */
.L_x_97:
[----:B------:R-:W-:Y:S05]  /*22640*/  BSYNC B1 ;  /* 0x0000000000017941 */ /* 0x000fea0003800000 */
.L_x_96:
        /* <DEDUP_REMOVED lines=8> */
.L_x_99:
[----:B------:R-:W-:Y:S05]  /*226d0*/  BSYNC B1 ;  /* 0x0000000000017941 */ /* 0x000fea0003800000 */
.L_x_98:
        /* <DEDUP_REMOVED lines=8> */
.L_x_101:
[----:B------:R-:W-:Y:S05]  /*22760*/  BSYNC B1 ;  /* 0x0000000000017941 */ /* 0x000fea0003800000 */
.L_x_100:
        /* <DEDUP_REMOVED lines=8> */
.L_x_103:
[----:B------:R-:W-:Y:S05]  /*227f0*/  BSYNC B1 ;  /* 0x0000000000017941 */ /* 0x000fea0003800000 */
.L_x_102:
        /* <DEDUP_REMOVED lines=8> */
.L_x_105:
[----:B------:R-:W-:Y:S05]  /*22880*/  BSYNC B1 ;  /* 0x0000000000017941 */ /* 0x000fea0003800000 */
.L_x_104:
        /* <DEDUP_REMOVED lines=8> */
.L_x_107:
[----:B------:R-:W-:Y:S05]  /*22910*/  BSYNC B1 ;  /* 0x0000000000017941 */ /* 0x000fea0003800000 */
.L_x_106:
        /* <DEDUP_REMOVED lines=8> */
.L_x_109:
[----:B------:R-:W-:Y:S05]  /*229a0*/  BSYNC B1 ;  /* 0x0000000000017941 */ /* 0x000fea0003800000 */
.L_x_108:
        /* <DEDUP_REMOVED lines=8> */
.L_x_111:
[----:B------:R-:W-:Y:S05]  /*22a30*/  BSYNC B1 ;  /* 0x0000000000017941 */ /* 0x000fea0003800000 */
.L_x_110:
        /* <DEDUP_REMOVED lines=8> */
.L_x_113:
[----:B------:R-:W-:Y:S05]  /*22ac0*/  BSYNC B1 ;  /* 0x0000000000017941 */ /* 0x000fea0003800000 */
.L_x_112:
        /* <DEDUP_REMOVED lines=8> */
.L_x_115:
[----:B------:R-:W-:Y:S05]  /*22b50*/  BSYNC B1 ;  /* 0x0000000000017941 */ /* 0x000fea0003800000 */
.L_x_114:
        /* <DEDUP_REMOVED lines=8> */
.L_x_117:
[----:B------:R-:W-:Y:S05]  /*22be0*/  BSYNC B1 ;  /* 0x0000000000017941 */ /* 0x000fea0003800000 */
.L_x_116:
        /* <DEDUP_REMOVED lines=8> */
.L_x_119:
[----:B------:R-:W-:Y:S05]  /*22c70*/  BSYNC B1 ;  /* 0x0000000000017941 */ /* 0x000fea0003800000 */
.L_x_118:
        /* <DEDUP_REMOVED lines=8> */
.L_x_121:
[----:B------:R-:W-:Y:S05]  /*22d00*/  BSYNC B1 ;  /* 0x0000000000017941 */ /* 0x000fea0003800000 */
.L_x_120:
        /* <DEDUP_REMOVED lines=8> */
.L_x_123:
[----:B------:R-:W-:Y:S05]  /*22d90*/  BSYNC B1 ;  /* 0x0000000000017941 */ /* 0x000fea0003800000 */
.L_x_122:
        /* <DEDUP_REMOVED lines=8> */
.L_x_125:
[----:B------:R-:W-:Y:S05]  /*22e20*/  BSYNC B1 ;  /* 0x0000000000017941 */ /* 0x000fea0003800000 */
.L_x_124:
        /* <DEDUP_REMOVED lines=8> */
.L_x_127:
[----:B------:R-:W-:Y:S05]  /*22eb0*/  BSYNC B1 ;  /* 0x0000000000017941 */ /* 0x000fea0003800000 */
.L_x_126:
        /* <DEDUP_REMOVED lines=8> */
.L_x_129:
[----:B------:R-:W-:Y:S05]  /*22f40*/  BSYNC B1 ;  /* 0x0000000000017941 */ /* 0x000fea0003800000 */
.L_x_128:
        /* <DEDUP_REMOVED lines=8> */
.L_x_131:
[----:B------:R-:W-:Y:S05]  /*22fd0*/  BSYNC B1 ;  /* 0x0000000000017941 */ /* 0x000fea0003800000 */
.L_x_130:
        /* <DEDUP_REMOVED lines=8> */
.L_x_133:
[----:B------:R-:W-:Y:S05]  /*23060*/  BSYNC B1 ;  /* 0x0000000000017941 */ /* 0x000fea0003800000 */
.L_x_132:
        /* <DEDUP_REMOVED lines=8> */
.L_x_135:
[----:B------:R-:W-:Y:S05]  /*230f0*/  BSYNC B1 ;  /* 0x0000000000017941 */ /* 0x000fea0003800000 */
.L_x_134:
        /* <DEDUP_REMOVED lines=8> */
.L_x_137:
[----:B------:R-:W-:Y:S05]  /*23180*/  BSYNC B1 ;  /* 0x0000000000017941 */ /* 0x000fea0003800000 */
.L_x_136:
        /* <DEDUP_REMOVED lines=8> */
.L_x_139:
[----:B------:R-:W-:Y:S05]  /*23210*/  BSYNC B1 ;  /* 0x0000000000017941 */ /* 0x000fea0003800000 */
.L_x_138:
        /* <DEDUP_REMOVED lines=8> */
.L_x_141:
[----:B------:R-:W-:Y:S05]  /*232a0*/  BSYNC B1 ;  /* 0x0000000000017941 */ /* 0x000fea0003800000 */
.L_x_140:
        /* <DEDUP_REMOVED lines=8> */
.L_x_143:
[----:B------:R-:W-:Y:S05]  /*23330*/  BSYNC B1 ;  /* 0x0000000000017941 */ /* 0x000fea0003800000 */
.L_x_142:
        /* <DEDUP_REMOVED lines=8> */
.L_x_145:
[----:B------:R-:W-:Y:S05]  /*233c0*/  BSYNC B1 ;  /* 0x0000000000017941 */ /* 0x000fea0003800000 */
.L_x_144:
        /* <DEDUP_REMOVED lines=8> */
.L_x_147:
[----:B------:R-:W-:Y:S05]  /*23450*/  BSYNC B1 ;  /* 0x0000000000017941 */ /* 0x000fea0003800000 */
.L_x_146:
        /* <DEDUP_REMOVED lines=8> */
.L_x_149:
[----:B------:R-:W-:Y:S05]  /*234e0*/  BSYNC B1 ;  /* 0x0000000000017941 */ /* 0x000fea0003800000 */
.L_x_148:
        /* <DEDUP_REMOVED lines=8> */
.L_x_151:
[----:B------:R-:W-:Y:S05]  /*23570*/  BSYNC B1 ;  /* 0x0000000000017941 */ /* 0x000fea0003800000 */
.L_x_150:
        /* <DEDUP_REMOVED lines=8> */
.L_x_153:
[----:B------:R-:W-:Y:S05]  /*23600*/  BSYNC B1 ;  /* 0x0000000000017941 */ /* 0x000fea0003800000 */
.L_x_152:
        /* <DEDUP_REMOVED lines=8> */
.L_x_155:
[----:B------:R-:W-:Y:S05]  /*23690*/  BSYNC B1 ;  /* 0x0000000000017941 */ /* 0x000fea0003800000 */
.L_x_154:
        /* <DEDUP_REMOVED lines=8> */
.L_x_157:
[----:B------:R-:W-:Y:S05]  /*23720*/  BSYNC B1 ;  /* 0x0000000000017941 */ /* 0x000fea0003800000 */
.L_x_156:
        /* <DEDUP_REMOVED lines=8> */
.L_x_159:
[----:B------:R-:W-:Y:S05]  /*237b0*/  BSYNC B1 ;  /* 0x0000000000017941 */ /* 0x000fea0003800000 */
.L_x_158:
        /* <DEDUP_REMOVED lines=8> */
.L_x_161:
[----:B------:R-:W-:Y:S05]  /*23840*/  BSYNC B1 ;  /* 0x0000000000017941 */ /* 0x000fea0003800000 */
.L_x_160:
        /* <DEDUP_REMOVED lines=8> */
.L_x_163:
[----:B------:R-:W-:Y:S05]  /*238d0*/  BSYNC B1 ;  /* 0x0000000000017941 */ /* 0x000fea0003800000 */
.L_x_162:
        /* <DEDUP_REMOVED lines=8> */
.L_x_165:
[----:B------:R-:W-:Y:S05]  /*23960*/  BSYNC B1 ;  /* 0x0000000000017941 */ /* 0x000fea0003800000 */
.L_x_164:
        /* <DEDUP_REMOVED lines=8> */
.L_x_167:
[----:B------:R-:W-:Y:S05]  /*239f0*/  BSYNC B1 ;  /* 0x0000000000017941 */ /* 0x000fea0003800000 */
.L_x_166:
        /* <DEDUP_REMOVED lines=8> */
.L_x_169:
[----:B------:R-:W-:Y:S05]  /*23a80*/  BSYNC B1 ;  /* 0x0000000000017941 */ /* 0x000fea0003800000 */
.L_x_168:
        /* <DEDUP_REMOVED lines=8> */
.L_x_171:
[----:B------:R-:W-:Y:S05]  /*23b10*/  BSYNC B1 ;  /* 0x0000000000017941 */ /* 0x000fea0003800000 */
.L_x_170:
        /* <DEDUP_REMOVED lines=8> */
.L_x_173:
[----:B------:R-:W-:Y:S05]  /*23ba0*/  BSYNC B1 ;  /* 0x0000000000017941 */ /* 0x000fea0003800000 */
.L_x_172:
        /* <DEDUP_REMOVED lines=8> */
.L_x_175:
[----:B------:R-:W-:Y:S05]  /*23c30*/  BSYNC B1 ;  /* 0x0000000000017941 */ /* 0x000fea0003800000 */
.L_x_174:
        /* <DEDUP_REMOVED lines=8> */
.L_x_177:
[----:B------:R-:W-:Y:S05]  /*23cc0*/  BSYNC B1 ;  /* 0x0000000000017941 */ /* 0x000fea0003800000 */
.L_x_176:
        /* <DEDUP_REMOVED lines=8> */
.L_x_179:
[----:B------:R-:W-:Y:S05]  /*23d50*/  BSYNC B1 ;  /* 0x0000000000017941 */ /* 0x000fea0003800000 */
.L_x_178:
        /* <DEDUP_REMOVED lines=8> */
.L_x_181:
[----:B------:R-:W-:Y:S05]  /*23de0*/  BSYNC B1 ;  /* 0x0000000000017941 */ /* 0x000fea0003800000 */
.L_x_180:
        /* <DEDUP_REMOVED lines=8> */
.L_x_183:
[----:B------:R-:W-:Y:S05]  /*23e70*/  BSYNC B1 ;  /* 0x0000000000017941 */ /* 0x000fea0003800000 */
.L_x_182:
        /* <DEDUP_REMOVED lines=8> */
.L_x_185:
[----:B------:R-:W-:Y:S05]  /*23f00*/  BSYNC B1 ;  /* 0x0000000000017941 */ /* 0x000fea0003800000 */
.L_x_184:
        /* <DEDUP_REMOVED lines=8> */
.L_x_187:
[----:B------:R-:W-:Y:S05]  /*23f90*/  BSYNC B1 ;  /* 0x0000000000017941 */ /* 0x000fea0003800000 */
.L_x_186:
        /* <DEDUP_REMOVED lines=8> */
.L_x_189:
[----:B------:R-:W-:Y:S05]  /*24020*/  BSYNC B1 ;  /* 0x0000000000017941 */ /* 0x000fea0003800000 */
.L_x_188:
        /* <DEDUP_REMOVED lines=8> */
.L_x_191:
[----:B------:R-:W-:Y:S05]  /*240b0*/  BSYNC B1 ;  /* 0x0000000000017941 */ /* 0x000fea0003800000 */
.L_x_190:
        /* <DEDUP_REMOVED lines=8> */
.L_x_193:
[----:B------:R-:W-:Y:S05]  /*24140*/  BSYNC B1 ;  /* 0x0000000000017941 */ /* 0x000fea0003800000 */
.L_x_192:
        /* <DEDUP_REMOVED lines=8> */
.L_x_195:
[----:B------:R-:W-:Y:S05]  /*241d0*/  BSYNC B1 ;  /* 0x0000000000017941 */ /* 0x000fea0003800000 */
.L_x_194:
        /* <DEDUP_REMOVED lines=8> */
.L_x_197:
[----:B------:R-:W-:Y:S05]  /*24260*/  BSYNC B1 ;  /* 0x0000000000017941 */ /* 0x000fea0003800000 */
.L_x_196:
        /* <DEDUP_REMOVED lines=8> */
.L_x_199:
[----:B------:R-:W-:Y:S05]  /*242f0*/  BSYNC B1 ;  /* 0x0000000000017941 */ /* 0x000fea0003800000 */
.L_x_198:
        /* <DEDUP_REMOVED lines=8> */
.L_x_201:
[----:B------:R-:W-:Y:S05]  /*24380*/  BSYNC B1 ;  /* 0x0000000000017941 */ /* 0x000fea0003800000 */
.L_x_200:
        /* <DEDUP_REMOVED lines=8> */
.L_x_203:
[----:B------:R-:W-:Y:S05]  /*24410*/  BSYNC B1 ;  /* 0x0000000000017941 */ /* 0x000fea0003800000 */
.L_x_202:
        /* <DEDUP_REMOVED lines=8> */
.L_x_205:
[----:B------:R-:W-:Y:S05]  /*244a0*/  BSYNC B1 ;  /* 0x0000000000017941 */ /* 0x000fea0003800000 */
.L_x_204:
        /* <DEDUP_REMOVED lines=8> */
.L_x_207:
[----:B------:R-:W-:Y:S05]  /*24530*/  BSYNC B1 ;  /* 0x0000000000017941 */ /* 0x000fea0003800000 */
.L_x_206:
        /* <DEDUP_REMOVED lines=8> */
.L_x_209:
[----:B------:R-:W-:Y:S05]  /*245c0*/  BSYNC B1 ;  /* 0x0000000000017941 */ /* 0x000fea0003800000 */
.L_x_208:
        /* <DEDUP_REMOVED lines=8> */
.L_x_211:
[----:B------:R-:W-:Y:S05]  /*24650*/  BSYNC B1 ;  /* 0x0000000000017941 */ /* 0x000fea0003800000 */
.L_x_210:
        /* <DEDUP_REMOVED lines=8> */
.L_x_213:
[----:B------:R-:W-:Y:S05]  /*246e0*/  BSYNC B1 ;  /* 0x0000000000017941 */ /* 0x000fea0003800000 */
.L_x_212:
        /* <DEDUP_REMOVED lines=8> */
.L_x_215:
[----:B------:R-:W-:Y:S05]  /*24770*/  BSYNC B1 ;  /* 0x0000000000017941 */ /* 0x000fea0003800000 */
.L_x_214:
        /* <DEDUP_REMOVED lines=8> */
.L_x_217:
[----:B------:R-:W-:Y:S05]  /*24800*/  BSYNC B1 ;  /* 0x0000000000017941 */ /* 0x000fea0003800000 */
.L_x_216:
        /* <DEDUP_REMOVED lines=8> */
.L_x_219:
[----:B------:R-:W-:Y:S05]  /*24890*/  BSYNC B1 ;  /* 0x0000000000017941 */ /* 0x000fea0003800000 */
.L_x_218:
        /* <DEDUP_REMOVED lines=8> */
.L_x_221:
[----:B------:R-:W-:Y:S05]  /*24920*/  BSYNC B1 ;  /* 0x0000000000017941 */ /* 0x000fea0003800000 */
.L_x_220:
        /* <DEDUP_REMOVED lines=8> */
.L_x_223:
[----:B------:R-:W-:Y:S05]  /*249b0*/  BSYNC B1 ;  /* 0x0000000000017941 */ /* 0x000fea0003800000 */
.L_x_222:
        /* <DEDUP_REMOVED lines=8> */
.L_x_225:
[----:B------:R-:W-:Y:S05]  /*24a40*/  BSYNC B1 ;  /* 0x0000000000017941 */ /* 0x000fea0003800000 */
.L_x_224:
        /* <DEDUP_REMOVED lines=8> */
.L_x_227:
[----:B------:R-:W-:Y:S05]  /*24ad0*/  BSYNC B1 ;  /* 0x0000000000017941 */ /* 0x000fea0003800000 */
.L_x_226:
        /* <DEDUP_REMOVED lines=8> */
.L_x_229:
[----:B------:R-:W-:Y:S05]  /*24b60*/  BSYNC B1 ;  /* 0x0000000000017941 */ /* 0x000fea0003800000 */
.L_x_228:
        /* <DEDUP_REMOVED lines=8> */
.L_x_231:
[----:B------:R-:W-:Y:S05]  /*24bf0*/  BSYNC B1 ;  /* 0x0000000000017941 */ /* 0x000fea0003800000 */
.L_x_230:
        /* <DEDUP_REMOVED lines=8> */
.L_x_233:
[----:B------:R-:W-:Y:S05]  /*24c80*/  BSYNC B1 ;  /* 0x0000000000017941 */ /* 0x000fea0003800000 */
.L_x_232:
        /* <DEDUP_REMOVED lines=8> */
.L_x_235:
[----:B------:R-:W-:Y:S05]  /*24d10*/  BSYNC B1 ;  /* 0x0000000000017941 */ /* 0x000fea0003800000 */
.L_x_234:
        /* <DEDUP_REMOVED lines=8> */
.L_x_237:
[----:B------:R-:W-:Y:S05]  /*24da0*/  BSYNC B1 ;  /* 0x0000000000017941 */ /* 0x000fea0003800000 */
.L_x_236:
        /* <DEDUP_REMOVED lines=8> */
.L_x_239:
[----:B------:R-:W-:Y:S05]  /*24e30*/  BSYNC B1 ;  /* 0x0000000000017941 */ /* 0x000fea0003800000 */
.L_x_238:
        /* <DEDUP_REMOVED lines=8> */
.L_x_241:
[----:B------:R-:W-:Y:S05]  /*24ec0*/  BSYNC B1 ;  /* 0x0000000000017941 */ /* 0x000fea0003800000 */
.L_x_240:
        /* <DEDUP_REMOVED lines=8> */
.L_x_243:
[----:B------:R-:W-:Y:S05]  /*24f50*/  BSYNC B1 ;  /* 0x0000000000017941 */ /* 0x000fea0003800000 */
.L_x_242:
        /* <DEDUP_REMOVED lines=8> */
.L_x_245:
[----:B------:R-:W-:Y:S05]  /*24fe0*/  BSYNC B1 ;  /* 0x0000000000017941 */ /* 0x000fea0003800000 */
.L_x_244:
        /* <DEDUP_REMOVED lines=8> */
.L_x_247:
[----:B------:R-:W-:Y:S05]  /*25070*/  BSYNC B1 ;  /* 0x0000000000017941 */ /* 0x000fea0003800000 */
.L_x_246:
        /* <DEDUP_REMOVED lines=8> */
.L_x_249:
[----:B------:R-:W-:Y:S05]  /*25100*/  BSYNC B1 ;  /* 0x0000000000017941 */ /* 0x000fea0003800000 */
.L_x_248:
        /* <DEDUP_REMOVED lines=8> */
.L_x_251:
[----:B------:R-:W-:Y:S05]  /*25190*/  BSYNC B1 ;  /* 0x0000000000017941 */ /* 0x000fea0003800000 */
.L_x_250:
        /* <DEDUP_REMOVED lines=8> */
.L_x_253:
[----:B------:R-:W-:Y:S05]  /*25220*/  BSYNC B1 ;  /* 0x0000000000017941 */ /* 0x000fea0003800000 */
.L_x_252:
        /* <DEDUP_REMOVED lines=8> */
.L_x_255:
[----:B------:R-:W-:Y:S05]  /*252b0*/  BSYNC B1 ;  /* 0x0000000000017941 */ /* 0x000fea0003800000 */
.L_x_254:
        /* <DEDUP_REMOVED lines=8> */
.L_x_257:
[----:B------:R-:W-:Y:S05]  /*25340*/  BSYNC B1 ;  /* 0x0000000000017941 */ /* 0x000fea0003800000 */
.L_x_256:
        /* <DEDUP_REMOVED lines=8> */
.L_x_259:
[----:B------:R-:W-:Y:S05]  /*253d0*/  BSYNC B1 ;  /* 0x0000000000017941 */ /* 0x000fea0003800000 */
.L_x_258:
        /* <DEDUP_REMOVED lines=8> */
.L_x_261:
[----:B------:R-:W-:Y:S05]  /*25460*/  BSYNC B1 ;  /* 0x0000000000017941 */ /* 0x000fea0003800000 */
.L_x_260:
        /* <DEDUP_REMOVED lines=8> */
.L_x_263:
[----:B------:R-:W-:Y:S05]  /*254f0*/  BSYNC B1 ;  /* 0x0000000000017941 */ /* 0x000fea0003800000 */
.L_x_262:
        /* <DEDUP_REMOVED lines=8> */
.L_x_265:
[----:B------:R-:W-:Y:S05]  /*25580*/  BSYNC B1 ;  /* 0x0000000000017941 */ /* 0x000fea0003800000 */
.L_x_264:
        /* <DEDUP_REMOVED lines=8> */
.L_x_267:
[----:B------:R-:W-:Y:S05]  /*25610*/  BSYNC B1 ;  /* 0x0000000000017941 */ /* 0x000fea0003800000 */
.L_x_266:
        /* <DEDUP_REMOVED lines=8> */
.L_x_269:
[----:B------:R-:W-:Y:S05]  /*256a0*/  BSYNC B1 ;  /* 0x0000000000017941 */ /* 0x000fea0003800000 */
.L_x_268:
        /* <DEDUP_REMOVED lines=8> */
.L_x_271:
[----:B------:R-:W-:Y:S05]  /*25730*/  BSYNC B1 ;  /* 0x0000000000017941 */ /* 0x000fea0003800000 */
.L_x_270:
        /* <DEDUP_REMOVED lines=8> */
.L_x_273:
[----:B------:R-:W-:Y:S05]  /*257c0*/  BSYNC B1 ;  /* 0x0000000000017941 */ /* 0x000fea0003800000 */
.L_x_272:
        /* <DEDUP_REMOVED lines=8> */
.L_x_275:
[----:B------:R-:W-:Y:S05]  /*25850*/  BSYNC B1 ;  /* 0x0000000000017941 */ /* 0x000fea0003800000 */
.L_x_274:
[----:B------:R-:W3:Y:S01]  /*25860*/  LDL.LU R162, [R1+0x1f0] ;  /* 0x0001f00001a27983 */ /* 0x000ee20000300800 */
[----:B-1---5:R-:W-:Y:S01]  /*25870*/  FMUL R159, R23, R16 ;  /* 0x00000010179f7220 */ /* 0x022fe20000400000 */
[----:B------:R-:W-:Y:S01]  /*25880*/  ISETP.GT.AND P3, PT, R0, 0xf9, P3 ;  /* 0x000000f90000780c */ /* 0x000fe20001f64270 */
[----:B------:R-:W-:Y:S01]  /*25890*/  BSSY B1, `(.L_x_276) ;  /* 0x0000006000017945 */ /* 0x000fe20003800000 */
[----:B------:R-:W-:Y:S01]  /*258a0*/  IADD3 R161, P0, R3, 0x80, RZ ;  /* 0x0000008003a17810 */ /* 0x000fe20007f1e0ff */
[----:B---3--:R-:W-:-:S05]  /*258b0*/  FFMA R159, R162, R2, R159 ;  /* 0x00000002a29f7223 */ /* 0x008fca000000009f */
[----:B------:R1:W-:Y:S05]  /*258c0*/  @P4 STG.E desc[UR44][R4.64+0x3e0], R159 ;  /* 0x0003e09f04004986 */ /* 0x0003ea000c10192c */
[----:B------:R-:W-:Y:S05]  /*258d0*/  @!P3 BRA `(.L_x_277) ;  /* 0x000000000004b947 */ /* 0x000fea0003800000 */
[----:B------:R3:W5:Y:S02]  /*258e0*/  LDG.E.LTC128B R23, desc[UR44][R10.64+0x3e4] ;  /* 0x0003e42c0a177981 */ /* 0x000764000c1e1920 */
.L_x_277:
[----:B------:R-:W-:Y:S05]  /*258f0*/  BSYNC B1 ;  /* 0x0000000000017941 */ /* 0x000fea0003800000 */
.L_x_276:
[----:B0-234-:R-:W2:Y:S01]  /*25900*/  LDL.LU R10, [R1+0x1f4] ;  /* 0x0001f400010a7983 */ /* 0x01dea20000300800 */
[----:B-----5:R-:W-:Y:S01]  /*25910*/  FMUL R3, R23, R16 ;  /* 0x0000001017037220 */ /* 0x020fe20000400000 */
[----:B------:R-:W-:Y:S01]  /*25920*/  ISETP.GT.AND P2, PT, R0, 0xf8, P1 ;  /* 0x000000f80000780c */ /* 0x000fe20000f44270 */
[----:B------:R-:W-:Y:S01]  /*25930*/  BSSY B1, `(.L_x_278) ;  /* 0x0000007000017945 */ /* 0x000fe20003800000 */
[----:B------:R-:W-:Y:S01]  /*25940*/  IADD3.X R11, RZ, UR7, RZ, P0, !PT ;  /* 0x00000007ff0b7c10 */ /* 0x000fe200087fe4ff */
[----:B--2---:R-:W-:-:S04]  /*25950*/  FFMA R3, R10, R2, R3 ;  /* 0x000000020a037223 */ /* 0x004fc80000000003 */
[----:B------:R-:W-:Y:S01]  /*25960*/  IMAD R10, R11, R14, RZ ;  /* 0x0000000e0b0a7224 */ /* 0x000fe200078e02ff */
[----:B------:R0:W-:Y:S05]  /*25970*/  @P3 STG.E desc[UR44][R4.64+0x3e4], R3 ;  /* 0x0003e40304003986 */ /* 0x0001ea000c10192c */
[----:B------:R-:W-:Y:S05]  /*25980*/  @!P2 BRA `(.L_x_279) ;  /* 0x000000000004a947 */ /* 0x000fea0003800000 */
[----:B------:R2:W5:Y:S02]  /*25990*/  LDG.E.LTC128B R23, desc[UR44][R8.64+0x3e0] ;  /* 0x0003e02c08177981 */ /* 0x000564000c1e1920 */
.L_x_279:
[----:B------:R-:W-:Y:S05]  /*259a0*/  BSYNC B1 ;  /* 0x0000000000017941 */ /* 0x000fea0003800000 */
.L_x_278:
[----:B------:R-:W3:Y:S01]  /*259b0*/  LDL.LU R11, [R1+0x1f8] ;  /* 0x0001f800010b7983 */ /* 0x000ee20000300800 */
[----:B0----5:R-:W-:Y:S01]  /*259c0*/  FMUL R3, R23, R16 ;  /* 0x0000001017037220 */ /* 0x021fe20000400000 */
[C---:B------:R-:W-:Y:S01]  /*259d0*/  ISETP.GT.AND P1, PT, R0.reuse, 0xf9, P1 ;  /* 0x000000f90000780c */ /* 0x040fe20000f24270 */
[----:B------:R-:W-:Y:S01]  /*259e0*/  IMAD R163, R161, R15, R10 ;  /* 0x0000000fa1a37224 */ /* 0x000fe200078e020a */
[----:B------:R-:W-:Y:S01]  /*259f0*/  ISETP.GT.AND P0, PT, R17, 0x80, PT ;  /* 0x000000801100780c */ /* 0x000fe20003f04270 */
[----:B------:R-:W-:Y:S03]  /*25a00*/  BSSY B1, `(.L_x_280) ;  /* 0x0000008000017945 */ /* 0x000fe60003800000 */
[----:B------:R-:W-:Y:S01]  /*25a10*/  ISETP.GT.AND P3, PT, R0, RZ, P0 ;  /* 0x000000ff0000720c */ /* 0x000fe20000764270 */
[----:B---3--:R-:W-:Y:S01]  /*25a20*/  FFMA R3, R11, R2, R3 ;  /* 0x000000020b037223 */ /* 0x008fe20000000003 */
[----:B------:R-:W-:-:S04]  /*25a30*/  IMAD.WIDE.U32 R10, R161, R14, R20 ;  /* 0x0000000ea10a7225 */ /* 0x000fc800078e0014 */
[----:B------:R0:W-:Y:S01]  /*25a40*/  @P2 STG.E desc[UR44][R6.64+0x3e0], R3 ;  /* 0x0003e00306002986 */ /* 0x0001e2000c10192c */
[----:B------:R-:W-:Y:S01]  /*25a50*/  IMAD.IADD R15, R11, 0x1, R163 ;  /* 0x000000010b0f7824 */ /* 0x000fe200078e02a3 */
[----:B------:R-:W-:Y:S06]  /*25a60*/  @!P1 BRA `(.L_x_281) ;  /* 0x0000000000049947 */ /* 0x000fec0003800000 */
[----:B------:R3:W5:Y:S02]  /*25a70*/  LDG.E.LTC128B R23, desc[UR44][R8.64+0x3e4] ;  /* 0x0003e42c08177981 */ /* 0x000764000c1e1920 */
.L_x_281:
[----:B------:R-:W-:Y:S05]  /*25a80*/  BSYNC B1 ;  /* 0x0000000000017941 */ /* 0x000fea0003800000 */
.L_x_280:
[----:B-1----:R-:W4:Y:S01]  /*25a90*/  LDL.LU R159, [R1+0x1fc] ;  /* 0x0001fc00019f7983 */ /* 0x002f220000300800 */
[----:B0----5:R-:W-:Y:S01]  /*25aa0*/  FMUL R3, R23, R16 ;  /* 0x0000001017037220 */ /* 0x021fe20000400000 */
[----:B--23--:R-:W-:-:S04]  /*25ab0*/  LEA R8, P2, R10, R12, 0x2 ;  /* 0x0000000c0a087211 */ /* 0x00cfc800078410ff */
[----:B------:R-:W-:Y:S01]  /*25ac0*/  LEA.HI.X R9, R10, R13, R15, 0x2, P2 ;  /* 0x0000000d0a097211 */ /* 0x000fe200010f140f */
[----:B----4-:R-:W-:Y:S01]  /*25ad0*/  FFMA R3, R159, R2, R3 ;  /* 0x000000029f037223 */ /* 0x010fe20000000003 */
[----:B------:R-:W-:-:S04]  /*25ae0*/  MOV R159, R23 ;  /* 0x00000017009f7202 */ /* 0x000fc80000000f00 */
[----:B------:R0:W-:Y:S04]  /*25af0*/  @P1 STG.E desc[UR44][R6.64+0x3e4], R3 ;  /* 0x0003e40306001986 */ /* 0x0001e8000c10192c */
[----:B------:R1:W2:Y:S01]  /*25b00*/  @P3 LDG.E.LTC128B R159, desc[UR44][R8.64] ;  /* 0x0000002c089f3981 */ /* 0x0002a2000c1e1920 */
[CC--:B------:R-:W-:Y:S01]  /*25b10*/  IMAD.WIDE.U32 R10, R161.reuse, R14.reuse, R18 ;  /* 0x0000000ea10a7225 */ /* 0x0c0fe200078e0012 */
[----:B------:R-:W-:Y:S01]  /*25b20*/  ISETP.GT.AND P2, PT, R0, 0x1, P0 ;  /* 0x000000010000780c */ /* 0x000fe20000744270 */
[----:B------:R-:W-:Y:S02]  /*25b30*/  BSSY B1, `(.L_x_282) ;  /* 0x0000016000017945 */ /* 0x000fe40003800000 */
[----:B------:R-:W-:Y:S01]  /*25b40*/  IMAD.WIDE.U32 R14, R161, R14, R154 ;  /* 0x0000000ea10e7225 */ /* 0x000fe200078e009a */
[----:B------:R-:W-:-:S02]  /*25b50*/  MOV R155, UR8 ;  /* 0x00000008009b7c02 */ /* 0x000fc40008000f00 */
[----:B------:R-:W-:Y:S01]  /*25b60*/  MOV R154, UR9 ;  /* 0x00000009009a7c02 */ /* 0x000fe20008000f00 */
[----:B------:R-:W-:Y:S01]  /*25b70*/  IMAD.U32 R161, RZ, RZ, UR8 ;  /* 0x00000008ffa17e24 */ /* 0x000fe2000f8e00ff */
[----:B------:R-:W-:Y:S01]  /*25b80*/  IADD3 R15, R163, R15, RZ ;  /* 0x0000000fa30f7210 */ /* 0x000fe20007ffe0ff */
[----:B------:R-:W-:Y:S02]  /*25b90*/  IMAD.SHL.U32 R155, R155, 0x200, RZ ;  /* 0x000002009b9b7824 */ /* 0x000fe400078e00ff */
[----:B------:R-:W-:Y:S01]  /*25ba0*/  IMAD.IADD R11, R163, 0x1, R11 ;  /* 0x00000001a30b7824 */ /* 0x000fe200078e020b */
[----:B------:R-:W-:Y:S02]  /*25bb0*/  SHF.L.U64.HI R161, R161, 0x9, R154 ;  /* 0x00000009a1a17819 */ /* 0x000fe4000001029a */
[----:B-1----:R-:W-:Y:S01]  /*25bc0*/  IADD3 R8, P1, R155, R4, RZ ;  /* 0x000000049b087210 */ /* 0x002fe20007f3e0ff */
[----:B------:R-:W-:Y:S01]  /*25bd0*/  IMAD.WIDE.U32 R10, R22, UR42, R10 ;  /* 0x0000002a160a7c25 */ /* 0x000fe2000f8e000a */
[----:B------:R-:W-:-:S02]  /*25be0*/  IADD3 R154, P4, R152, R14, RZ ;  /* 0x0000000e989a7210 */ /* 0x000fc40007f9e0ff */
[----:B------:R-:W-:Y:S01]  /*25bf0*/  IADD3 R152, P6, R18, R14, RZ ;  /* 0x0000000e12987210 */ /* 0x000fe20007fde0ff */
[----:B------:R-:W-:Y:S01]  /*25c00*/  IMAD.X R9, R161, 0x1, R5, P1 ;  /* 0x00000001a1097824 */ /* 0x000fe200008e0605 */
[----:B0-----:R-:W-:Y:S02]  /*25c10*/  IADD3 R7, R157, R11, RZ ;  /* 0x0000000b9d077210 */ /* 0x001fe40007ffe0ff */
[----:B------:R-:W-:-:S04]  /*25c20*/  LEA R6, P5, R10, R12, 0x2 ;  /* 0x0000000c0a067211 */ /* 0x000fc800078a10ff */
[----:B------:R-:W-:Y:S01]  /*25c30*/  LEA.HI.X R7, R10, R13, R7, 0x2, P5 ;  /* 0x0000000d0a077211 */ /* 0x000fe200028f1407 */
[----:B--2---:R-:W-:-:S04]  /*25c40*/  FMUL R3, R159, R16 ;  /* 0x000000109f037220 */ /* 0x004fc80000400000 */
[----:B------:R-:W-:-:S05]  /*25c50*/  FFMA R3, R24, R2, R3 ;  /* 0x0000000218037223 */ /* 0x000fca0000000003 */
[----:B------:R0:W-:Y:S01]  /*25c60*/  @P3 STG.E desc[UR44][R8.64], R3 ;  /* 0x0000000308003986 */ /* 0x0001e2000c10192c */
[----:B------:R-:W-:Y:S05]  /*25c70*/  @!P2 BRA `(.L_x_283) ;  /* 0x000000000004a947 */ /* 0x000fea0003800000 */
[----:B------:R1:W5:Y:S02]  /*25c80*/  LDG.E.LTC128B R159, desc[UR44][R6.64+0x4] ;  /* 0x0000042c069f7981 */ /* 0x000364000c1e1920 */
.L_x_283:
[----:B------:R-:W-:Y:S05]  /*25c90*/  BSYNC B1 ;  /* 0x0000000000017941 */ /* 0x000fea0003800000 */
.L_x_282:
[----:B-----5:R-:W-:Y:S01]  /*25ca0*/  FMUL R10, R159, R16 ;  /* 0x000000109f0a7220 */ /* 0x020fe20000400000 */
[----:B------:R-:W-:Y:S01]  /*25cb0*/  ISETP.GT.AND P1, PT, R17, 0x88, PT ;  /* 0x000000881100780c */ /* 0x000fe20003f24270 */
[----:B------:R-:W-:Y:S01]  /*25cc0*/  IMAD.X R20, R15, 0x1, R21, P4 ;  /* 0x000000010f147824 */ /* 0x000fe200020e0615 */
[----:B------:R-:W-:Y:S01]  /*25cd0*/  IADD3.X R153, R19, R15, RZ, P6, !PT ;  /* 0x0000000f13997210 */ /* 0x000fe200037fe4ff */
[----:B------:R-:W-:Y:S01]  /*25ce0*/  FFMA R25, R25, R2, R10 ;  /* 0x0000000219197223 */ /* 0x000fe2000000000a */
[----:B------:R-:W-:Y:S01]  /*25cf0*/  ISETP.GT.AND P4, PT, R0, RZ, P1 ;  /* 0x000000ff0000720c */ /* 0x000fe20000f84270 */
[----:B------:R-:W-:Y:S01]  /*25d00*/  BSSY B1, `(.L_x_284) ;  /* 0x0000009000017945 */ /* 0x000fe20003800000 */
[----:B------:R-:W-:Y:S01]  /*25d10*/  LEA R10, P5, R154, R12, 0x2 ;  /* 0x0000000c9a0a7211 */ /* 0x000fe200078a10ff */
[----:B------:R-:W-:Y:S01]  /*25d20*/  IMAD.WIDE.U32 R22, R22, UR42, R152 ;  /* 0x0000002a16167c25 */ /* 0x000fe2000f8e0098 */
[----:B------:R2:W-:Y:S01]  /*25d30*/  @P2 STG.E desc[UR44][R8.64+0x4], R25 ;  /* 0x0000041908002986 */ /* 0x0005e2000c10192c */
[----:B------:R-:W-:-:S02]  /*25d40*/  IADD3 R14, P3, R8, R158, RZ ;  /* 0x0000009e080e7210 */ /* 0x000fc40007f7e0ff */
[----:B------:R-:W-:Y:S01]  /*25d50*/  LEA.HI.X R11, R154, R13, R20, 0x2, P5 ;  /* 0x0000000d9a0b7211 */ /* 0x000fe200028f1414 */
[----:B------:R-:W-:-:S05]  /*25d60*/  IMAD.IADD R157, R157, 0x1, R23 ;  /* 0x000000019d9d7824 */ /* 0x000fca00078e0217 */
[----:B------:R-:W-:Y:S05]  /*25d70*/  @!P4 BRA `(.L_x_285) ;  /* 0x000000000004c947 */ /* 0x000fea0003800000 */
[----:B------:R3:W5:Y:S02]  /*25d80*/  LDG.E.LTC128B R159, desc[UR44][R10.64] ;  /* 0x0000002c0a9f7981 */ /* 0x000764000c1e1920 */
.L_x_285:
[----:B------:R-:W-:Y:S05]  /*25d90*/  BSYNC B1 ;  /* 0x0000000000017941 */ /* 0x000fea0003800000 */
.L_x_284:
[----:B0----5:R-:W-:Y:S01]  /*25da0*/  FMUL R3, R159, R16 ;  /* 0x000000109f037220 */ /* 0x021fe20000400000 */
[----:B------:R-:W-:Y:S01]  /*25db0*/  IADD3.X R15, R9, R156, RZ, P3, !PT ;  /* 0x0000009c090f7210 */ /* 0x000fe20001ffe4ff */
[----:B------:R-:W-:Y:S01]  /*25dc0*/  BSSY B1, `(.L_x_286) ;  /* 0x0000008000017945 */ /* 0x000fe20003800000 */
[----:B------:R-:W-:Y:S01]  /*25dd0*/  ISETP.GT.AND P5, PT, R0, 0x1, P1 ;  /* 0x000000010000780c */ /* 0x000fe20000fa4270 */
[----:B------:R-:W-:Y:S01]  /*25de0*/  FFMA R3, R26, R2, R3 ;  /* 0x000000021a037223 */ /* 0x000fe20000000003 */
[----:B------:R-:W-:-:S04]  /*25df0*/  LEA R12, P2, R22, R12, 0x2 ;  /* 0x0000000c160c7211 */ /* 0x000fc800078410ff */
[----:B------:R0:W-:Y:S01]  /*25e00*/  @P4 STG.E desc[UR44][R14.64], R3 ;  /* 0x000000030e004986 */ /* 0x0001e2000c10192c */
[----:B------:R-:W-:-:S06]  /*25e10*/  LEA.HI.X R13, R22, R13, R157, 0x2, P2 ;  /* 0x0000000d160d7211 */ /* 0x000fcc00010f149d */
[----:B------:R-:W-:Y:S05]  /*25e20*/  @!P5 BRA `(.L_x_287) ;  /* 0x000000000004d947 */ /* 0x000fea0003800000 */
[----:B------:R4:W5:Y:S02]  /*25e30*/  LDG.E.LTC128B R159, desc[UR44][R12.64+0x4] ;  /* 0x0000042c0c9f7981 */ /* 0x000964000c1e1920 */
.L_x_287:
[----:B------:R-:W-:Y:S05]  /*25e40*/  BSYNC B1 ;  /* 0x0000000000017941 */ /* 0x000fea0003800000 */
.L_x_286:
[----:B---3-5:R-:W-:Y:S01]  /*25e50*/  FMUL R10, R159, R16 ;  /* 0x000000109f0a7220 */ /* 0x028fe20000400000 */
[----:B------:R-:W-:Y:S01]  /*25e60*/  ISETP.GT.AND P2, PT, R0, 0x8, P0 ;  /* 0x000000080000780c */ /* 0x000fe20000744270 */
[----:B------:R-:W-:Y:S02]  /*25e70*/  BSSY B1, `(.L_x_288) ;  /* 0x0000005000017945 */ /* 0x000fe40003800000 */
[----:B------:R-:W-:-:S05]  /*25e80*/  FFMA R27, R27, R2, R10 ;  /* 0x000000021b1b7223 */ /* 0x000fca000000000a */
[----:B------:R3:W-:Y:S05]  /*25e90*/  @P5 STG.E desc[UR44][R14.64+0x4], R27 ;  /* 0x0000041b0e005986 */ /* 0x0007ea000c10192c */
[----:B------:R-:W-:Y:S05]  /*25ea0*/  @!P2 BRA `(.L_x_289) ;  /* 0x000000000004a947 */ /* 0x000fea0003800000 */
[----:B------:R0:W5:Y:S02]  /*25eb0*/  LDG.E.LTC128B R159, desc[UR44][R6.64+0x20] ;  /* 0x0000202c069f7981 */ /* 0x000164000c1e1920 */
.L_x_289:
[----:B------:R-:W-:Y:S05]  /*25ec0*/  BSYNC B1 ;  /* 0x0000000000017941 */ /* 0x000fea0003800000 */
.L_x_288:
[----:B0----5:R-:W-:Y:S01]  /*25ed0*/  FMUL R3, R159, R16 ;  /* 0x000000109f037220 */ /* 0x021fe20000400000 */
[----:B------:R-:W-:Y:S01]  /*25ee0*/  ISETP.GT.AND P4, PT, R0, 0x9, P0 ;  /* 0x000000090000780c */ /* 0x000fe20000784270 */
[----:B------:R-:W-:Y:S02]  /*25ef0*/  BSSY B1, `(.L_x_290) ;  /* 0x0000005000017945 */ /* 0x000fe40003800000 */
[----:B------:R-:W-:-:S05]  /*25f00*/  FFMA R3, R28, R2, R3 ;  /* 0x000000021c037223 */ /* 0x000fca0000000003 */
[----:B------:R0:W-:Y:S05]  /*25f10*/  @P2 STG.E desc[UR44][R8.64+0x20], R3 ;  /* 0x0000200308002986 */ /* 0x0001ea000c10192c */
[----:B------:R-:W-:Y:S05]  /*25f20*/  @!P4 BRA `(.L_x_291) ;  /* 0x000000000004c947 */ /* 0x000fea0003800000 */
[----:B------:R0:W5:Y:S02]  /*25f30*/  LDG.E.LTC128B R159, desc[UR44][R6.64+0x24] ;  /* 0x0000242c069f7981 */ /* 0x000164000c1e1920 */
.L_x_291:
[----:B------:R-:W-:Y:S05]  /*25f40*/  BSYNC B1 ;  /* 0x0000000000017941 */ /* 0x000fea0003800000 */
.L_x_290:
[----:B---3-5:R-:W-:Y:S01]  /*25f50*/  FMUL R14, R159, R16 ;  /* 0x000000109f0e7220 */ /* 0x028fe20000400000 */
[----:B------:R-:W-:Y:S01]  /*25f60*/  ISETP.GT.AND P2, PT, R0, 0x8, P1 ;  /* 0x000000080000780c */ /* 0x000fe20000f44270 */
[----:B------:R-:W-:Y:S01]  /*25f70*/  BSSY B1, `(.L_x_292) ;  /* 0x0000006000017945 */ /* 0x000fe20003800000 */
[----:B------:R-:W-:Y:S01]  /*25f80*/  IADD3 R10, P3, R158, R8, RZ ;  /* 0x000000089e0a7210 */ /* 0x000fe20007f7e0ff */
[----:B------:R-:W-:-:S05]  /*25f90*/  FFMA R29, R29, R2, R14 ;  /* 0x000000021d1d7223 */ /* 0x000fca000000000e */
[----:B------:R3:W-:Y:S05]  /*25fa0*/  @P4 STG.E desc[UR44][R8.64+0x24], R29 ;  /* 0x0000241d08004986 */ /* 0x0007ea000c10192c */
[----:B------:R-:W-:Y:S05]  /*25fb0*/  @!P2 BRA `(.L_x_293) ;  /* 0x000000000004a947 */ /* 0x000fea0003800000 */
[----:B------:R0:W5:Y:S02]  /*25fc0*/  LDG.E.LTC128B R159, desc[UR44][R12.64+0x20] ;  /* 0x0000202c0c9f7981 */ /* 0x000164000c1e1920 */
.L_x_293:
[----:B------:R-:W-:Y:S05]  /*25fd0*/  BSYNC B1 ;  /* 0x0000000000017941 */ /* 0x000fea0003800000 */
.L_x_292:
[----:B0----5:R-:W-:Y:S01]  /*25fe0*/  FMUL R3, R159, R16 ;  /* 0x000000109f037220 */ /* 0x021fe20000400000 */
[----:B------:R-:W-:Y:S01]  /*25ff0*/  IMAD.X R11, R156, 0x1, R9, P3 ;  /* 0x000000019c0b7824 */ /* 0x000fe200018e0609 */
[----:B------:R-:W-:Y:S01]  /*26000*/  ISETP.GT.AND P4, PT, R0, 0x9, P1 ;  /* 0x000000090000780c */ /* 0x000fe20000f84270 */
[----:B------:R-:W-:Y:S01]  /*26010*/  BSSY B1, `(.L_x_294) ;  /* 0x0000007000017945 */ /* 0x000fe20003800000 */
[----:B------:R-:W-:Y:S01]  /*26020*/  FFMA R15, R30, R2, R3 ;  /* 0x000000021e0f7223 */ /* 0x000fe20000000003 */
[----:B------:R-:W-:Y:S02]  /*26030*/  IADD3 R158, P6, P5, R158, R4, R155 ;  /* 0x000000049e9e7210 */ /* 0x000fe40007dde09b */
[----:B------:R-:W-:Y:S02]  /*26040*/  MOV R3, R159 ;  /* 0x0000009f00037202 */ /* 0x000fe40000000f00 */
[----:B------:R0:W-:Y:S06]  /*26050*/  @P2 STG.E desc[UR44][R10.64+0x20], R15 ;  /* 0x0000200f0a002986 */ /* 0x0001ec000c10192c */
[----:B------:R-:W-:Y:S05]  /*26060*/  @!P4 BRA `(.L_x_295) ;  /* 0x000000000004c947 */ /* 0x000fea0003800000 */
[----:B------:R0:W5:Y:S02]  /*26070*/  LDG.E.LTC128B R3, desc[UR44][R12.64+0x24] ;  /* 0x0000242c0c037981 */ /* 0x000164000c1e1920 */
.L_x_295:
[----:B------:R-:W-:Y:S05]  /*26080*/  BSYNC B1 ;  /* 0x0000000000017941 */ /* 0x000fea0003800000 */
.L_x_294:
[----:B-----5:R-:W-:Y:S01]  /*26090*/  FMUL R4, R3, R16 ;  /* 0x0000001003047220 */ /* 0x020fe20000400000 */
[----:B------:R-:W-:Y:S01]  /*260a0*/  IADD3.X R159, R156, R5, R161, P6, P5 ;  /* 0x000000059c9f7210 */ /* 0x000fe200037ea4a1 */
[----:B------:R-:W-:Y:S01]  /*260b0*/  BSSY B1, `(.L_x_296) ;  /* 0x0000006000017945 */ /* 0x000fe20003800000 */
[----:B------:R-:W-:Y:S01]  /*260c0*/  ISETP.GT.AND P2, PT, R0, 0x10, P0 ;  /* 0x000000100000780c */ /* 0x000fe20000744270 */
[----:B------:R-:W-:-:S05]  /*260d0*/  FFMA R31, R31, R2, R4 ;  /* 0x000000021f1f7223 */ /* 0x000fca0000000004 */
[----:B------:R0:W-:Y:S07]  /*260e0*/  @P4 STG.E desc[UR44][R158.64+0x24], R31 ;  /* 0x0000241f9e004986 */ /* 0x0001ee000c10192c */
[----:B------:R-:W-:Y:S05]  /*260f0*/  @!P2 BRA `(.L_x_297) ;  /* 0x000000000004a947 */ /* 0x000fea0003800000 */
[----:B------:R0:W5:Y:S02]  /*26100*/  LDG.E.LTC128B R3, desc[UR44][R6.64+0x40] ;  /* 0x0000402c06037981 */ /* 0x000164000c1e1920 */
.L_x_297:
[----:B------:R-:W-:Y:S05]  /*26110*/  BSYNC B1 ;  /* 0x0000000000017941 */ /* 0x000fea0003800000 */
.L_x_296:
[----:B-----5:R-:W-:Y:S01]  /*26120*/  FMUL R5, R3, R16 ;  /* 0x0000001003057220 */ /* 0x020fe20000400000 */
[----:B------:R-:W-:Y:S01]  /*26130*/  ISETP.GT.AND P3, PT, R0, 0x11, P0 ;  /* 0x000000110000780c */ /* 0x000fe20000764270 */
[----:B------:R-:W-:Y:S02]  /*26140*/  BSSY B1, `(.L_x_298) ;  /* 0x0000005000017945 */ /* 0x000fe40003800000 */
[----:B------:R-:W-:-:S05]  /*26150*/  FFMA R5, R32, R2, R5 ;  /* 0x0000000220057223 */ /* 0x000fca0000000005 */
[----:B------:R0:W-:Y:S05]  /*26160*/  @P2 STG.E desc[UR44][R8.64+0x40], R5 ;  /* 0x0000400508002986 */ /* 0x0001ea000c10192c */
[----:B------:R-:W-:Y:S05]  /*26170*/  @!P3 BRA `(.L_x_299) ;  /* 0x000000000004b947 */ /* 0x000fea0003800000 */
[----:B------:R0:W5:Y:S02]  /*26180*/  LDG.E.LTC128B R3, desc[UR44][R6.64+0x44] ;  /* 0x0000442c06037981 */ /* 0x000164000c1e1920 */
.L_x_299:
[----:B------:R-:W-:Y:S05]  /*26190*/  BSYNC B1 ;  /* 0x0000000000017941 */ /* 0x000fea0003800000 */
.L_x_298:
[----:B-----5:R-:W-:Y:S01]  /*261a0*/  FMUL R4, R3, R16 ;  /* 0x0000001003047220 */ /* 0x020fe20000400000 */
[----:B------:R-:W-:Y:S01]  /*261b0*/  ISETP.GT.AND P2, PT, R0, 0x10, P1 ;  /* 0x000000100000780c */ /* 0x000fe20000f44270 */
[----:B------:R-:W-:Y:S02]  /*261c0*/  BSSY B1, `(.L_x_300) ;  /* 0x0000005000017945 */ /* 0x000fe40003800000 */
[----:B------:R-:W-:-:S05]  /*261d0*/  FFMA R33, R33, R2, R4 ;  /* 0x0000000221217223 */ /* 0x000fca0000000004 */
[----:B------:R0:W-:Y:S05]  /*261e0*/  @P3 STG.E desc[UR44][R8.64+0x44], R33 ;  /* 0x0000442108003986 */ /* 0x0001ea000c10192c */
[----:B------:R-:W-:Y:S05]  /*261f0*/  @!P2 BRA `(.L_x_301) ;  /* 0x000000000004a947 */ /* 0x000fea0003800000 */
[----:B------:R0:W5:Y:S02]  /*26200*/  LDG.E.LTC128B R3, desc[UR44][R12.64+0x40] ;  /* 0x0000402c0c037981 */ /* 0x000164000c1e1920 */
.L_x_301:
[----:B------:R-:W-:Y:S05]  /*26210*/  BSYNC B1 ;  /* 0x0000000000017941 */ /* 0x000fea0003800000 */
.L_x_300:
[----:B0----5:R-:W-:Y:S01]  /*26220*/  FMUL R5, R3, R16 ;  /* 0x0000001003057220 */ /* 0x021fe20000400000 */
[----:B------:R-:W-:Y:S01]  /*26230*/  @P2 IMAD.MOV.U32 R4, RZ, RZ, R158 ;  /* 0x000000ffff042224 */ /* 0x000fe200078e009e */
[----:B------:R-:W-:Y:S01]  /*26240*/  ISETP.GT.AND P3, PT, R0, 0x11, P1 ;  /* 0x000000110000780c */ /* 0x000fe20000f64270 */
[----:B------:R-:W-:Y:S01]  /*26250*/  BSSY B1, `(.L_x_302) ;  /* 0x0000006000017945 */ /* 0x000fe20003800000 */
[----:B------:R-:W-:Y:S01]  /*26260*/  FFMA R11, R34, R2, R5 ;  /* 0x00000002220b7223 */ /* 0x000fe20000000005 */
[----:B------:R-:W-:-:S05]  /*26270*/  @P2 MOV R5, R159 ;  /* 0x0000009f00052202 */ /* 0x000fca0000000f00 */
[----:B------:R0:W-:Y:S05]  /*26280*/  @P2 STG.E desc[UR44][R4.64+0x40], R11 ;  /* 0x0000400b04002986 */ /* 0x0001ea000c10192c */
[----:B------:R-:W-:Y:S05]  /*26290*/  @!P3 BRA `(.L_x_303) ;  /* 0x000000000004b947 */ /* 0x000fea0003800000 */
[----:B------:R0:W5:Y:S02]  /*262a0*/  LDG.E.LTC128B R3, desc[UR44][R12.64+0x44] ;  /* 0x0000442c0c037981 */ /* 0x000164000c1e1920 */
.L_x_303:
[----:B------:R-:W-:Y:S05]  /*262b0*/  BSYNC B1 ;  /* 0x0000000000017941 */ /* 0x000fea0003800000 */
.L_x_302:
[----:B0----5:R-:W-:Y:S01]  /*262c0*/  FMUL R4, R3, R16 ;  /* 0x0000001003047220 */ /* 0x021fe20000400000 */
[----:B------:R-:W-:Y:S01]  /*262d0*/  @P3 MOV R5, R159 ;  /* 0x0000009f00053202 */ /* 0x000fe20000000f00 */
[----:B------:R-:W-:Y:S01]  /*262e0*/  BSSY B1, `(.L_x_304) ;  /* 0x0000007000017945 */ /* 0x000fe20003800000 */
[----:B------:R-:W-:Y:S01]  /*262f0*/  ISETP.GT.AND P2, PT, R0, 0x18, P0 ;  /* 0x000000180000780c */ /* 0x000fe20000744270 */
[----:B------:R-:W-:Y:S01]  /*26300*/  FFMA R35, R35, R2, R4 ;  /* 0x0000000223237223 */ /* 0x000fe20000000004 */
[----:B------:R-:W-:-:S05]  /*26310*/  @P3 IMAD.MOV.U32 R4, RZ, RZ, R158 ;  /* 0x000000ffff043224 */ /* 0x000fca00078e009e */
[----:B------:R0:W-:Y:S06]  /*26320*/  @P3 STG.E desc[UR44][R4.64+0x44], R35 ;  /* 0x0000442304003986 */ /* 0x0001ec000c10192c */
[----:B------:R-:W-:Y:S05]  /*26330*/  @!P2 BRA `(.L_x_305) ;  /* 0x000000000004a947 */ /* 0x000fea0003800000 */
[----:B------:R0:W5:Y:S02]  /*26340*/  LDG.E.LTC128B R3, desc[UR44][R6.64+0x60] ;  /* 0x0000602c06037981 */ /* 0x000164000c1e1920 */
.L_x_305:
[----:B------:R-:W-:Y:S05]  /*26350*/  BSYNC B1 ;  /* 0x0000000000017941 */ /* 0x000fea0003800000 */
.L_x_304:
[----:B0----5:R-:W-:Y:S01]  /*26360*/  FMUL R5, R3, R16 ;  /* 0x0000001003057220 */ /* 0x021fe20000400000 */
[----:B------:R-:W-:Y:S01]  /*26370*/  ISETP.GT.AND P3, PT, R0, 0x19, P0 ;  /* 0x000000190000780c */ /* 0x000fe20000764270 */
[----:B------:R-:W-:Y:S02]  /*26380*/  BSSY B1, `(.L_x_306) ;  /* 0x0000005000017945 */ /* 0x000fe40003800000 */
[----:B------:R-:W-:-:S05]  /*26390*/  FFMA R5, R36, R2, R5 ;  /* 0x0000000224057223 */ /* 0x000fca0000000005 */
[----:B------:R0:W-:Y:S05]  /*263a0*/  @P2 STG.E desc[UR44][R8.64+0x60], R5 ;  /* 0x0000600508002986 */ /* 0x0001ea000c10192c */
[----:B------:R-:W-:Y:S05]  /*263b0*/  @!P3 BRA `(.L_x_307) ;  /* 0x000000000004b947 */ /* 0x000fea0003800000 */
[----:B------:R0:W5:Y:S02]  /*263c0*/  LDG.E.LTC128B R3, desc[UR44][R6.64+0x64] ;  /* 0x0000642c06037981 */ /* 0x000164000c1e1920 */
.L_x_307:
[----:B------:R-:W-:Y:S05]  /*263d0*/  BSYNC B1 ;  /* 0x0000000000017941 */ /* 0x000fea0003800000 */
.L_x_306:
[----:B-----5:R-:W-:Y:S01]  /*263e0*/  FMUL R4, R3, R16 ;  /* 0x0000001003047220 */ /* 0x020fe20000400000 */
[----:B------:R-:W-:Y:S01]  /*263f0*/  ISETP.GT.AND P2, PT, R0, 0x18, P1 ;  /* 0x000000180000780c */ /* 0x000fe20000f44270 */
[----:B------:R-:W-:Y:S02]  /*26400*/  BSSY B1, `(.L_x_308) ;  /* 0x0000005000017945 */ /* 0x000fe40003800000 */
[----:B------:R-:W-:-:S05]  /*26410*/  FFMA R37, R37, R2, R4 ;  /* 0x0000000225257223 */ /* 0x000fca0000000004 */
[----:B------:R0:W-:Y:S05]  /*26420*/  @P3 STG.E desc[UR44][R8.64+0x64], R37 ;  /* 0x0000642508003986 */ /* 0x0001ea000c10192c */
[----:B------:R-:W-:Y:S05]  /*26430*/  @!P2 BRA `(.L_x_309) ;  /* 0x000000000004a947 */ /* 0x000fea0003800000 */
[----:B------:R0:W5:Y:S02]  /*26440*/  LDG.E.LTC128B R3, desc[UR44][R12.64+0x60] ;  /* 0x0000602c0c037981 */ /* 0x000164000c1e1920 */
.L_x_309:
[----:B------:R-:W-:Y:S05]  /*26450*/  BSYNC B1 ;  /* 0x0000000000017941 */ /* 0x000fea0003800000 */
.L_x_308:
        /* <DEDUP_REMOVED lines=9> */
.L_x_311:
[----:B------:R-:W-:Y:S05]  /*264f0*/  BSYNC B1 ;  /* 0x0000000000017941 */ /* 0x000fea0003800000 */
.L_x_310:
        /* <DEDUP_REMOVED lines=9> */
.L_x_313:
[----:B------:R-:W-:Y:S05]  /*26590*/  BSYNC B1 ;  /* 0x0000000000017941 */ /* 0x000fea0003800000 */
.L_x_312:
[----:B0----5:R-:W-:Y:S01]  /*265a0*/  FMUL R5, R3, R16 ;  /* 0x0000001003057220 */ /* 0x021fe20000400000 */
[----:B------:R-:W-:Y:S01]  /*265b0*/  ISETP.GT.AND P3, PT, R0, 0x21, P0 ;  /* 0x000000210000780c */ /* 0x000fe20000764270 */
[----:B------:R-:W-:Y:S02]  /*265c0*/  BSSY B1, `(.L_x_314) ;  /* 0x0000005000017945 */ /* 0x000fe40003800000 */
[----:B------:R-:W-:-:S05]  /*265d0*/  FFMA R5, R40, R2, R5 ;  /* 0x0000000228057223 */ /* 0x000fca0000000005 */
[----:B------:R0:W-:Y:S05]  /*265e0*/  @P2 STG.E desc[UR44][R8.64+0x80], R5 ;  /* 0x0000800508002986 */ /* 0x0001ea000c10192c */
[----:B------:R-:W-:Y:S05]  /*265f0*/  @!P3 BRA `(.L_x_315) ;  /* 0x000000000004b947 */ /* 0x000fea0003800000 */
[----:B------:R0:W5:Y:S02]  /*26600*/  LDG.E.LTC128B R3, desc[UR44][R6.64+0x84] ;  /* 0x0000842c06037981 */ /* 0x000164000c1e1920 */
.L_x_315:
[----:B------:R-:W-:Y:S05]  /*26610*/  BSYNC B1 ;  /* 0x0000000000017941 */ /* 0x000fea0003800000 */
.L_x_314:
[----:B-----5:R-:W-:Y:S01]  /*26620*/  FMUL R4, R3, R16 ;  /* 0x0000001003047220 */ /* 0x020fe20000400000 */
[----:B------:R-:W-:Y:S01]  /*26630*/  ISETP.GT.AND P2, PT, R0, 0x20, P1 ;  /* 0x000000200000780c */ /* 0x000fe20000f44270 */
[----:B------:R-:W-:Y:S02]  /*26640*/  BSSY B1, `(.L_x_316) ;  /* 0x0000005000017945 */ /* 0x000fe40003800000 */
[----:B------:R-:W-:-:S05]  /*26650*/  FFMA R41, R41, R2, R4 ;  /* 0x0000000229297223 */ /* 0x000fca0000000004 */
[----:B------:R0:W-:Y:S05]  /*26660*/  @P3 STG.E desc[UR44][R8.64+0x84], R41 ;  /* 0x0000842908003986 */ /* 0x0001ea000c10192c */
[----:B------:R-:W-:Y:S05]  /*26670*/  @!P2 BRA `(.L_x_317) ;  /* 0x000000000004a947 */ /* 0x000fea0003800000 */
[----:B------:R0:W5:Y:S02]  /*26680*/  LDG.E.LTC128B R3, desc[UR44][R12.64+0x80] ;  /* 0x0000802c0c037981 */ /* 0x000164000c1e1920 */
.L_x_317:
[----:B------:R-:W-:Y:S05]  /*26690*/  BSYNC B1 ;  /* 0x0000000000017941 */ /* 0x000fea0003800000 */
.L_x_316:
        /* <DEDUP_REMOVED lines=9> */
.L_x_319:
[----:B------:R-:W-:Y:S05]  /*26730*/  BSYNC B1 ;  /* 0x0000000000017941 */ /* 0x000fea0003800000 */
.L_x_318:
        /* <DEDUP_REMOVED lines=9> */
.L_x_321:
[----:B------:R-:W-:Y:S05]  /*267d0*/  BSYNC B1 ;  /* 0x0000000000017941 */ /* 0x000fea0003800000 */
.L_x_320:
[----:B0----5:R-:W-:Y:S01]  /*267e0*/  FMUL R5, R3, R16 ;  /* 0x0000001003057220 */ /* 0x021fe20000400000 */
[----:B------:R-:W-:Y:S01]  /*267f0*/  ISETP.GT.AND P3, PT, R0, 0x29, P0 ;  /* 0x000000290000780c */ /* 0x000fe20000764270 */
[----:B------:R-:W-:Y:S02]  /*26800*/  BSSY B1, `(.L_x_322) ;  /* 0x0000005000017945 */ /* 0x000fe40003800000 */
[----:B------:R-:W-:-:S05]  /*26810*/  FFMA R5, R44, R2, R5 ;  /* 0x000000022c057223 */ /* 0x000fca0000000005 */
[----:B------:R0:W-:Y:S05]  /*26820*/  @P2 STG.E desc[UR44][R8.64+0xa0], R5 ;  /* 0x0000a00508002986 */ /* 0x0001ea000c10192c */
[----:B------:R-:W-:Y:S05]  /*26830*/  @!P3 BRA `(.L_x_323) ;  /* 0x000000000004b947 */ /* 0x000fea0003800000 */
[----:B------:R0:W5:Y:S02]  /*26840*/  LDG.E.LTC128B R3, desc[UR44][R6.64+0xa4] ;  /* 0x0000a42c06037981 */ /* 0x000164000c1e1920 */
.L_x_323:
[----:B------:R-:W-:Y:S05]  /*26850*/  BSYNC B1 ;  /* 0x0000000000017941 */ /* 0x000fea0003800000 */
.L_x_322:
[----:B-----5:R-:W-:Y:S01]  /*26860*/  FMUL R4, R3, R16 ;  /* 0x0000001003047220 */ /* 0x020fe20000400000 */
[----:B------:R-:W-:Y:S01]  /*26870*/  ISETP.GT.AND P2, PT, R0, 0x28, P1 ;  /* 0x000000280000780c */ /* 0x000fe20000f44270 */
[----:B------:R-:W-:Y:S02]  /*26880*/  BSSY B1, `(.L_x_324) ;  /* 0x0000005000017945 */ /* 0x000fe40003800000 */
[----:B------:R-:W-:-:S05]  /*26890*/  FFMA R45, R45, R2, R4 ;  /* 0x000000022d2d7223 */ /* 0x000fca0000000004 */
[----:B------:R0:W-:Y:S05]  /*268a0*/  @P3 STG.E desc[UR44][R8.64+0xa4], R45 ;  /* 0x0000a42d08003986 */ /* 0x0001ea000c10192c */
[----:B------:R-:W-:Y:S05]  /*268b0*/  @!P2 BRA `(.L_x_325) ;  /* 0x000000000004a947 */ /* 0x000fea0003800000 */
[----:B------:R0:W5:Y:S02]  /*268c0*/  LDG.E.LTC128B R3, desc[UR44][R12.64+0xa0] ;  /* 0x0000a02c0c037981 */ /* 0x000164000c1e1920 */
.L_x_325:
[----:B------:R-:W-:Y:S05]  /*268d0*/  BSYNC B1 ;  /* 0x0000000000017941 */ /* 0x000fea0003800000 */
.L_x_324:
        /* <DEDUP_REMOVED lines=9> */
.L_x_327:
[----:B------:R-:W-:Y:S05]  /*26970*/  BSYNC B1 ;  /* 0x0000000000017941 */ /* 0x000fea0003800000 */
.L_x_326:
        /* <DEDUP_REMOVED lines=9> */
.L_x_329:
[----:B------:R-:W-:Y:S05]  /*26a10*/  BSYNC B1 ;  /* 0x0000000000017941 */ /* 0x000fea0003800000 */
.L_x_328:
[----:B0----5:R-:W-:Y:S01]  /*26a20*/  FMUL R5, R3, R16 ;  /* 0x0000001003057220 */ /* 0x021fe20000400000 */
[----:B------:R-:W-:Y:S01]  /*26a30*/  ISETP.GT.AND P3, PT, R0, 0x31, P0 ;  /* 0x000000310000780c */ /* 0x000fe20000764270 */
[----:B------:R-:W-:Y:S02]  /*26a40*/  BSSY B1, `(.L_x_330) ;  /* 0x0000005000017945 */ /* 0x000fe40003800000 */
[----:B------:R-:W-:-:S05]  /*26a50*/  FFMA R5, R48, R2, R5 ;  /* 0x0000000230057223 */ /* 0x000fca0000000005 */
[----:B------:R0:W-:Y:S05]  /*26a60*/  @P2 STG.E desc[UR44][R8.64+0xc0], R5 ;  /* 0x0000c00508002986 */ /* 0x0001ea000c10192c */
[----:B------:R-:W-:Y:S05]  /*26a70*/  @!P3 BRA `(.L_x_331) ;  /* 0x000000000004b947 */ /* 0x000fea0003800000 */
[----:B------:R0:W5:Y:S02]  /*26a80*/  LDG.E.LTC128B R3, desc[UR44][R6.64+0xc4] ;  /* 0x0000c42c06037981 */ /* 0x000164000c1e1920 */
.L_x_331:
[----:B------:R-:W-:Y:S05]  /*26a90*/  BSYNC B1 ;  /* 0x0000000000017941 */ /* 0x000fea0003800000 */
.L_x_330:
[----:B-----5:R-:W-:Y:S01]  /*26aa0*/  FMUL R4, R3, R16 ;  /* 0x0000001003047220 */ /* 0x020fe20000400000 */
[----:B------:R-:W-:Y:S01]  /*26ab0*/  ISETP.GT.AND P2, PT, R0, 0x30, P1 ;  /* 0x000000300000780c */ /* 0x000fe20000f44270 */
[----:B------:R-:W-:Y:S02]  /*26ac0*/  BSSY B1, `(.L_x_332) ;  /* 0x0000005000017945 */ /* 0x000fe40003800000 */
[----:B------:R-:W-:-:S05]  /*26ad0*/  FFMA R49, R49, R2, R4 ;  /* 0x0000000231317223 */ /* 0x000fca0000000004 */
[----:B------:R0:W-:Y:S05]  /*26ae0*/  @P3 STG.E desc[UR44][R8.64+0xc4], R49 ;  /* 0x0000c43108003986 */ /* 0x0001ea000c10192c */
[----:B------:R-:W-:Y:S05]  /*26af0*/  @!P2 BRA `(.L_x_333) ;  /* 0x000000000004a947 */ /* 0x000fea0003800000 */
[----:B------:R0:W5:Y:S02]  /*26b00*/  LDG.E.LTC128B R3, desc[UR44][R12.64+0xc0] ;  /* 0x0000c02c0c037981 */ /* 0x000164000c1e1920 */
.L_x_333:
[----:B------:R-:W-:Y:S05]  /*26b10*/  BSYNC B1 ;  /* 0x0000000000017941 */ /* 0x000fea0003800000 */
.L_x_332:
        /* <DEDUP_REMOVED lines=9> */
.L_x_335:
[----:B------:R-:W-:Y:S05]  /*26bb0*/  BSYNC B1 ;  /* 0x0000000000017941 */ /* 0x000fea0003800000 */
.L_x_334:
        /* <DEDUP_REMOVED lines=9> */
.L_x_337:
[----:B------:R-:W-:Y:S05]  /*26c50*/  BSYNC B1 ;  /* 0x0000000000017941 */ /* 0x000fea0003800000 */
.L_x_336:
[----:B0----5:R-:W-:Y:S01]  /*26c60*/  FMUL R5, R3, R16 ;  /* 0x0000001003057220 */ /* 0x021fe20000400000 */
[----:B------:R-:W-:Y:S01]  /*26c70*/  ISETP.GT.AND P3, PT, R0, 0x39, P0 ;  /* 0x000000390000780c */ /* 0x000fe20000764270 */
[----:B------:R-:W-:Y:S02]  /*26c80*/  BSSY B1, `(.L_x_338) ;  /* 0x0000005000017945 */ /* 0x000fe40003800000 */
[----:B------:R-:W-:-:S05]  /*26c90*/  FFMA R5, R52, R2, R5 ;  /* 0x0000000234057223 */ /* 0x000fca0000000005 */
[----:B------:R0:W-:Y:S05]  /*26ca0*/  @P2 STG.E desc[UR44][R8.64+0xe0], R5 ;  /* 0x0000e00508002986 */ /* 0x0001ea000c10192c */
[----:B------:R-:W-:Y:S05]  /*26cb0*/  @!P3 BRA `(.L_x_339) ;  /* 0x000000000004b947 */ /* 0x000fea0003800000 */
[----:B------:R0:W5:Y:S02]  /*26cc0*/  LDG.E.LTC128B R3, desc[UR44][R6.64+0xe4] ;  /* 0x0000e42c06037981 */ /* 0x000164000c1e1920 */
.L_x_339:
[----:B------:R-:W-:Y:S05]  /*26cd0*/  BSYNC B1 ;  /* 0x0000000000017941 */ /* 0x000fea0003800000 */
.L_x_338:
[----:B-----5:R-:W-:Y:S01]  /*26ce0*/  FMUL R4, R3, R16 ;  /* 0x0000001003047220 */ /* 0x020fe20000400000 */
[----:B------:R-:W-:Y:S01]  /*26cf0*/  ISETP.GT.AND P2, PT, R0, 0x38, P1 ;  /* 0x000000380000780c */ /* 0x000fe20000f44270 */
[----:B------:R-:W-:Y:S02]  /*26d00*/  BSSY B1, `(.L_x_340) ;  /* 0x0000005000017945 */ /* 0x000fe40003800000 */
[----:B------:R-:W-:-:S05]  /*26d10*/  FFMA R53, R53, R2, R4 ;  /* 0x0000000235357223 */ /* 0x000fca0000000004 */
[----:B------:R0:W-:Y:S05]  /*26d20*/  @P3 STG.E desc[UR44][R8.64+0xe4], R53 ;  /* 0x0000e43508003986 */ /* 0x0001ea000c10192c */
[----:B------:R-:W-:Y:S05]  /*26d30*/  @!P2 BRA `(.L_x_341) ;  /* 0x000000000004a947 */ /* 0x000fea0003800000 */
[----:B------:R0:W5:Y:S02]  /*26d40*/  LDG.E.LTC128B R3, desc[UR44][R12.64+0xe0] ;  /* 0x0000e02c0c037981 */ /* 0x000164000c1e1920 */
.L_x_341:
[----:B------:R-:W-:Y:S05]  /*26d50*/  BSYNC B1 ;  /* 0x0000000000017941 */ /* 0x000fea0003800000 */
.L_x_340:
        /* <DEDUP_REMOVED lines=9> */
.L_x_343:
[----:B------:R-:W-:Y:S05]  /*26df0*/  BSYNC B1 ;  /* 0x0000000000017941 */ /* 0x000fea0003800000 */
.L_x_342:
        /* <DEDUP_REMOVED lines=9> */
.L_x_345:
[----:B------:R-:W-:Y:S05]  /*26e90*/  BSYNC B1 ;  /* 0x0000000000017941 */ /* 0x000fea0003800000 */
.L_x_344:
[----:B0----5:R-:W-:Y:S01]  /*26ea0*/  FMUL R5, R3, R16 ;  /* 0x0000001003057220 */ /* 0x021fe20000400000 */
[----:B------:R-:W-:Y:S01]  /*26eb0*/  ISETP.GT.AND P3, PT, R0, 0x41, P0 ;  /* 0x000000410000780c */ /* 0x000fe20000764270 */
[----:B------:R-:W-:Y:S02]  /*26ec0*/  BSSY B1, `(.L_x_346) ;  /* 0x0000005000017945 */ /* 0x000fe40003800000 */
[----:B------:R-:W-:-:S05]  /*26ed0*/  FFMA R5, R56, R2, R5 ;  /* 0x0000000238057223 */ /* 0x000fca0000000005 */
[----:B------:R0:W-:Y:S05]  /*26ee0*/  @P2 STG.E desc[UR44][R8.64+0x100], R5 ;  /* 0x0001000508002986 */ /* 0x0001ea000c10192c */
[----:B------:R-:W-:Y:S05]  /*26ef0*/  @!P3 BRA `(.L_x_347) ;  /* 0x000000000004b947 */ /* 0x000fea0003800000 */
[----:B------:R0:W5:Y:S02]  /*26f00*/  LDG.E.LTC128B R3, desc[UR44][R6.64+0x104] ;  /* 0x0001042c06037981 */ /* 0x000164000c1e1920 */
.L_x_347:
[----:B------:R-:W-:Y:S05]  /*26f10*/  BSYNC B1 ;  /* 0x0000000000017941 */ /* 0x000fea0003800000 */
.L_x_346:
[----:B-----5:R-:W-:Y:S01]  /*26f20*/  FMUL R4, R3, R16 ;  /* 0x0000001003047220 */ /* 0x020fe20000400000 */
[----:B------:R-:W-:Y:S01]  /*26f30*/  ISETP.GT.AND P2, PT, R0, 0x40, P1 ;  /* 0x000000400000780c */ /* 0x000fe20000f44270 */
[----:B------:R-:W-:Y:S02]  /*26f40*/  BSSY B1, `(.L_x_348) ;  /* 0x0000005000017945 */ /* 0x000fe40003800000 */
[----:B------:R-:W-:-:S05]  /*26f50*/  FFMA R57, R57, R2, R4 ;  /* 0x0000000239397223 */ /* 0x000fca0000000004 */
[----:B------:R0:W-:Y:S05]  /*26f60*/  @P3 STG.E desc[UR44][R8.64+0x104], R57 ;  /* 0x0001043908003986 */ /* 0x0001ea000c10192c */
[----:B------:R-:W-:Y:S05]  /*26f70*/  @!P2 BRA `(.L_x_349) ;  /* 0x000000000004a947 */ /* 0x000fea0003800000 */
[----:B------:R0:W5:Y:S02]  /*26f80*/  LDG.E.LTC128B R3, desc[UR44][R12.64+0x100] ;  /* 0x0001002c0c037981 */ /* 0x000164000c1e1920 */
.L_x_349:
[----:B------:R-:W-:Y:S05]  /*26f90*/  BSYNC B1 ;  /* 0x0000000000017941 */ /* 0x000fea0003800000 */
.L_x_348:
        /* <DEDUP_REMOVED lines=9> */
.L_x_351:
[----:B------:R-:W-:Y:S05]  /*27030*/  BSYNC B1 ;  /* 0x0000000000017941 */ /* 0x000fea0003800000 */
.L_x_350:
        /* <DEDUP_REMOVED lines=9> */
.L_x_353:
[----:B------:R-:W-:Y:S05]  /*270d0*/  BSYNC B1 ;  /* 0x0000000000017941 */ /* 0x000fea0003800000 */
.L_x_352:
[----:B0----5:R-:W-:Y:S01]  /*270e0*/  FMUL R5, R3, R16 ;  /* 0x0000001003057220 */ /* 0x021fe20000400000 */
[----:B------:R-:W-:Y:S01]  /*270f0*/  ISETP.GT.AND P3, PT, R0, 0x49, P0 ;  /* 0x000000490000780c */ /* 0x000fe20000764270 */
[----:B------:R-:W-:Y:S02]  /*27100*/  BSSY B1, `(.L_x_354) ;  /* 0x0000005000017945 */ /* 0x000fe40003800000 */
[----:B------:R-:W-:-:S05]  /*27110*/  FFMA R5, R60, R2, R5 ;  /* 0x000000023c057223 */ /* 0x000fca0000000005 */
[----:B------:R0:W-:Y:S05]  /*27120*/  @P2 STG.E desc[UR44][R8.64+0x120], R5 ;  /* 0x0001200508002986 */ /* 0x0001ea000c10192c */
[----:B------:R-:W-:Y:S05]  /*27130*/  @!P3 BRA `(.L_x_355) ;  /* 0x000000000004b947 */ /* 0x000fea0003800000 */
[----:B------:R0:W5:Y:S02]  /*27140*/  LDG.E.LTC128B R3, desc[UR44][R6.64+0x124] ;  /* 0x0001242c06037981 */ /* 0x000164000c1e1920 */
.L_x_355:
[----:B------:R-:W-:Y:S05]  /*27150*/  BSYNC B1 ;  /* 0x0000000000017941 */ /* 0x000fea0003800000 */
.L_x_354:
[----:B-----5:R-:W-:Y:S01]  /*27160*/  FMUL R4, R3, R16 ;  /* 0x0000001003047220 */ /* 0x020fe20000400000 */
[----:B------:R-:W-:Y:S01]  /*27170*/  ISETP.GT.AND P2, PT, R0, 0x48, P1 ;  /* 0x000000480000780c */ /* 0x000fe20000f44270 */
[----:B------:R-:W-:Y:S02]  /*27180*/  BSSY B1, `(.L_x_356) ;  /* 0x0000005000017945 */ /* 0x000fe40003800000 */
[----:B------:R-:W-:-:S05]  /*27190*/  FFMA R61, R61, R2, R4 ;  /* 0x000000023d3d7223 */ /* 0x000fca0000000004 */
[----:B------:R0:W-:Y:S05]  /*271a0*/  @P3 STG.E desc[UR44][R8.64+0x124], R61 ;  /* 0x0001243d08003986 */ /* 0x0001ea000c10192c */
[----:B------:R-:W-:Y:S05]  /*271b0*/  @!P2 BRA `(.L_x_357) ;  /* 0x000000000004a947 */ /* 0x000fea0003800000 */
[----:B------:R0:W5:Y:S02]  /*271c0*/  LDG.E.LTC128B R3, desc[UR44][R12.64+0x120] ;  /* 0x0001202c0c037981 */ /* 0x000164000c1e1920 */
.L_x_357:
[----:B------:R-:W-:Y:S05]  /*271d0*/  BSYNC B1 ;  /* 0x0000000000017941 */ /* 0x000fea0003800000 */
.L_x_356:
        /* <DEDUP_REMOVED lines=9> */
.L_x_359:
[----:B------:R-:W-:Y:S05]  /*27270*/  BSYNC B1 ;  /* 0x0000000000017941 */ /* 0x000fea0003800000 */
.L_x_358:
        /* <DEDUP_REMOVED lines=9> */
.L_x_361:
[----:B------:R-:W-:Y:S05]  /*27310*/  BSYNC B1 ;  /* 0x0000000000017941 */ /* 0x000fea0003800000 */
.L_x_360:
[----:B0----5:R-:W-:Y:S01]  /*27320*/  FMUL R5, R3, R16 ;  /* 0x0000001003057220 */ /* 0x021fe20000400000 */
[----:B------:R-:W-:Y:S01]  /*27330*/  ISETP.GT.AND P3, PT, R0, 0x51, P0 ;  /* 0x000000510000780c */ /* 0x000fe20000764270 */
[----:B------:R-:W-:Y:S02]  /*27340*/  BSSY B1, `(.L_x_362) ;  /* 0x0000005000017945 */ /* 0x000fe40003800000 */
[----:B------:R-:W-:-:S05]  /*27350*/  FFMA R5, R64, R2, R5 ;  /* 0x0000000240057223 */ /* 0x000fca0000000005 */
[----:B------:R0:W-:Y:S05]  /*27360*/  @P2 STG.E desc[UR44][R8.64+0x140], R5 ;  /* 0x0001400508002986 */ /* 0x0001ea000c10192c */
[----:B------:R-:W-:Y:S05]  /*27370*/  @!P3 BRA `(.L_x_363) ;  /* 0x000000000004b947 */ /* 0x000fea0003800000 */
[----:B------:R0:W5:Y:S02]  /*27380*/  LDG.E.LTC128B R3, desc[UR44][R6.64+0x144] ;  /* 0x0001442c06037981 */ /* 0x000164000c1e1920 */
.L_x_363:
[----:B------:R-:W-:Y:S05]  /*27390*/  BSYNC B1 ;  /* 0x0000000000017941 */ /* 0x000fea0003800000 */
.L_x_362:
[----:B-----5:R-:W-:Y:S01]  /*273a0*/  FMUL R4, R3, R16 ;  /* 0x0000001003047220 */ /* 0x020fe20000400000 */
[----:B------:R-:W-:Y:S01]  /*273b0*/  ISETP.GT.AND P2, PT, R0, 0x50, P1 ;  /* 0x000000500000780c */ /* 0x000fe20000f44270 */
[----:B------:R-:W-:Y:S02]  /*273c0*/  BSSY B1, `(.L_x_364) ;  /* 0x0000005000017945 */ /* 0x000fe40003800000 */
[----:B------:R-:W-:-:S05]  /*273d0*/  FFMA R65, R65, R2, R4 ;  /* 0x0000000241417223 */ /* 0x000fca0000000004 */
[----:B------:R0:W-:Y:S05]  /*273e0*/  @P3 STG.E desc[UR44][R8.64+0x144], R65 ;  /* 0x0001444108003986 */ /* 0x0001ea000c10192c */
[----:B------:R-:W-:Y:S05]  /*273f0*/  @!P2 BRA `(.L_x_365) ;  /* 0x000000000004a947 */ /* 0x000fea0003800000 */
[----:B------:R0:W5:Y:S02]  /*27400*/  LDG.E.LTC128B R3, desc[UR44][R12.64+0x140] ;  /* 0x0001402c0c037981 */ /* 0x000164000c1e1920 */
.L_x_365:
[----:B------:R-:W-:Y:S05]  /*27410*/  BSYNC B1 ;  /* 0x0000000000017941 */ /* 0x000fea0003800000 */
.L_x_364:
        /* <DEDUP_REMOVED lines=9> */
.L_x_367:
[----:B------:R-:W-:Y:S05]  /*274b0*/  BSYNC B1 ;  /* 0x0000000000017941 */ /* 0x000fea0003800000 */
.L_x_366:
        /* <DEDUP_REMOVED lines=9> */
.L_x_369:
[----:B------:R-:W-:Y:S05]  /*27550*/  BSYNC B1 ;  /* 0x0000000000017941 */ /* 0x000fea0003800000 */
.L_x_368:
[----:B0----5:R-:W-:Y:S01]  /*27560*/  FMUL R5, R3, R16 ;  /* 0x0000001003057220 */ /* 0x021fe20000400000 */
[----:B------:R-:W-:Y:S01]  /*27570*/  ISETP.GT.AND P3, PT, R0, 0x59, P0 ;  /* 0x000000590000780c */ /* 0x000fe20000764270 */
[----:B------:R-:W-:Y:S02]  /*27580*/  BSSY B1, `(.L_x_370) ;  /* 0x0000005000017945 */ /* 0x000fe40003800000 */
[----:B------:R-:W-:-:S05]  /*27590*/  FFMA R5, R68, R2, R5 ;  /* 0x0000000244057223 */ /* 0x000fca0000000005 */
[----:B------:R0:W-:Y:S05]  /*275a0*/  @P2 STG.E desc[UR44][R8.64+0x160], R5 ;  /* 0x0001600508002986 */ /* 0x0001ea000c10192c */
[----:B------:R-:W-:Y:S05]  /*275b0*/  @!P3 BRA `(.L_x_371) ;  /* 0x000000000004b947 */ /* 0x000fea0003800000 */
[----:B------:R0:W5:Y:S02]  /*275c0*/  LDG.E.LTC128B R3, desc[UR44][R6.64+0x164] ;  /* 0x0001642c06037981 */ /* 0x000164000c1e1920 */
.L_x_371:
[----:B------:R-:W-:Y:S05]  /*275d0*/  BSYNC B1 ;  /* 0x0000000000017941 */ /* 0x000fea0003800000 */
.L_x_370:
[----:B-----5:R-:W-:Y:S01]  /*275e0*/  FMUL R4, R3, R16 ;  /* 0x0000001003047220 */ /* 0x020fe20000400000 */
[----:B------:R-:W-:Y:S01]  /*275f0*/  ISETP.GT.AND P2, PT, R0, 0x58, P1 ;  /* 0x000000580000780c */ /* 0x000fe20000f44270 */
[----:B------:R-:W-:Y:S02]  /*27600*/  BSSY B1, `(.L_x_372) ;  /* 0x0000005000017945 */ /* 0x000fe40003800000 */
[----:B------:R-:W-:-:S05]  /*27610*/  FFMA R69, R69, R2, R4 ;  /* 0x0000000245457223 */ /* 0x000fca0000000004 */
[----:B------:R0:W-:Y:S05]  /*27620*/  @P3 STG.E desc[UR44][R8.64+0x164], R69 ;  /* 0x0001644508003986 */ /* 0x0001ea000c10192c */
[----:B------:R-:W-:Y:S05]  /*27630*/  @!P2 BRA `(.L_x_373) ;  /* 0x000000000004a947 */ /* 0x000fea0003800000 */
[----:B------:R0:W5:Y:S02]  /*27640*/  LDG.E.LTC128B R3, desc[UR44][R12.64+0x160] ;  /* 0x0001602c0c037981 */ /* 0x000164000c1e1920 */
.L_x_373:
[----:B------:R-:W-:Y:S05]  /*27650*/  BSYNC B1 ;  /* 0x0000000000017941 */ /* 0x000fea0003800000 */
.L_x_372:
        /* <DEDUP_REMOVED lines=9> */
.L_x_375:
[----:B------:R-:W-:Y:S05]  /*276f0*/  BSYNC B1 ;  /* 0x0000000000017941 */ /* 0x000fea0003800000 */
.L_x_374:
        /* <DEDUP_REMOVED lines=9> */
.L_x_377:
[----:B------:R-:W-:Y:S05]  /*27790*/  BSYNC B1 ;  /* 0x0000000000017941 */ /* 0x000fea0003800000 */
.L_x_376:
[----:B0----5:R-:W-:Y:S01]  /*277a0*/  FMUL R5, R3, R16 ;  /* 0x0000001003057220 */ /* 0x021fe20000400000 */
[----:B------:R-:W-:Y:S01]  /*277b0*/  ISETP.GT.AND P3, PT, R0, 0x61, P0 ;  /* 0x000000610000780c */ /* 0x000fe20000764270 */
[----:B------:R-:W-:Y:S02]  /*277c0*/  BSSY B1, `(.L_x_378) ;  /* 0x0000005000017945 */ /* 0x000fe40003800000 */
[----:B------:R-:W-:-:S05]  /*277d0*/  FFMA R5, R72, R2, R5 ;  /* 0x0000000248057223 */ /* 0x000fca0000000005 */
[----:B------:R0:W-:Y:S05]  /*277e0*/  @P2 STG.E desc[UR44][R8.64+0x180], R5 ;  /* 0x0001800508002986 */ /* 0x0001ea000c10192c */
[----:B------:R-:W-:Y:S05]  /*277f0*/  @!P3 BRA `(.L_x_379) ;  /* 0x000000000004b947 */ /* 0x000fea0003800000 */
[----:B------:R0:W5:Y:S02]  /*27800*/  LDG.E.LTC128B R3, desc[UR44][R6.64+0x184] ;  /* 0x0001842c06037981 */ /* 0x000164000c1e1920 */
.L_x_379:
[----:B------:R-:W-:Y:S05]  /*27810*/  BSYNC B1 ;  /* 0x0000000000017941 */ /* 0x000fea0003800000 */
.L_x_378:
[----:B-----5:R-:W-:Y:S01]  /*27820*/  FMUL R4, R3, R16 ;  /* 0x0000001003047220 */ /* 0x020fe20000400000 */
[----:B------:R-:W-:Y:S01]  /*27830*/  ISETP.GT.AND P2, PT, R0, 0x60, P1 ;  /* 0x000000600000780c */ /* 0x000fe20000f44270 */
[----:B------:R-:W-:Y:S02]  /*27840*/  BSSY B1, `(.L_x_380) ;  /* 0x0000005000017945 */ /* 0x000fe40003800000 */
[----:B------:R-:W-:-:S05]  /*27850*/  FFMA R73, R73, R2, R4 ;  /* 0x0000000249497223 */ /* 0x000fca0000000004 */
[----:B------:R0:W-:Y:S05]  /*27860*/  @P3 STG.E desc[UR44][R8.64+0x184], R73 ;  /* 0x0001844908003986 */ /* 0x0001ea000c10192c */
[----:B------:R-:W-:Y:S05]  /*27870*/  @!P2 BRA `(.L_x_381) ;  /* 0x000000000004a947 */ /* 0x000fea0003800000 */
[----:B------:R0:W5:Y:S02]  /*27880*/  LDG.E.LTC128B R3, desc[UR44][R12.64+0x180] ;  /* 0x0001802c0c037981 */ /* 0x000164000c1e1920 */
.L_x_381:
[----:B------:R-:W-:Y:S05]  /*27890*/  BSYNC B1 ;  /* 0x0000000000017941 */ /* 0x000fea0003800000 */
.L_x_380:
        /* <DEDUP_REMOVED lines=9> */
.L_x_383:
[----:B------:R-:W-:Y:S05]  /*27930*/  BSYNC B1 ;  /* 0x0000000000017941 */ /* 0x000fea0003800000 */
.L_x_382:
        /* <DEDUP_REMOVED lines=9> */
.L_x_385:
[----:B------:R-:W-:Y:S05]  /*279d0*/  BSYNC B1 ;  /* 0x0000000000017941 */ /* 0x000fea0003800000 */
.L_x_384:
[----:B0----5:R-:W-:Y:S01]  /*279e0*/  FMUL R5, R3, R16 ;  /* 0x0000001003057220 */ /* 0x021fe20000400000 */
[----:B------:R-:W-:Y:S01]  /*279f0*/  ISETP.GT.AND P3, PT, R0, 0x69, P0 ;  /* 0x000000690000780c */ /* 0x000fe20000764270 */
[----:B------:R-:W-:Y:S02]  /*27a00*/  BSSY B1, `(.L_x_386) ;  /* 0x0000005000017945 */ /* 0x000fe40003800000 */
[----:B------:R-:W-:-:S05]  /*27a10*/  FFMA R5, R76, R2, R5 ;  /* 0x000000024c057223 */ /* 0x000fca0000000005 */
[----:B------:R0:W-:Y:S05]  /*27a20*/  @P2 STG.E desc[UR44][R8.64+0x1a0], R5 ;  /* 0x0001a00508002986 */ /* 0x0001ea000c10192c */
[----:B------:R-:W-:Y:S05]  /*27a30*/  @!P3 BRA `(.L_x_387) ;  /* 0x000000000004b947 */ /* 0x000fea0003800000 */
[----:B------:R0:W5:Y:S02]  /*27a40*/  LDG.E.LTC128B R3, desc[UR44][R6.64+0x1a4] ;  /* 0x0001a42c06037981 */ /* 0x000164000c1e1920 */
.L_x_387:
[----:B------:R-:W-:Y:S05]  /*27a50*/  BSYNC B1 ;  /* 0x0000000000017941 */ /* 0x000fea0003800000 */
.L_x_386:
[----:B-----5:R-:W-:Y:S01]  /*27a60*/  FMUL R4, R3, R16 ;  /* 0x0000001003047220 */ /* 0x020fe20000400000 */
[----:B------:R-:W-:Y:S01]  /*27a70*/  ISETP.GT.AND P2, PT, R0, 0x68, P1 ;  /* 0x000000680000780c */ /* 0x000fe20000f44270 */
[----:B------:R-:W-:Y:S02]  /*27a80*/  BSSY B1, `(.L_x_388) ;  /* 0x0000005000017945 */ /* 0x000fe40003800000 */
[----:B------:R-:W-:-:S05]  /*27a90*/  FFMA R77, R77, R2, R4 ;  /* 0x000000024d4d7223 */ /* 0x000fca0000000004 */
[----:B------:R0:W-:Y:S05]  /*27aa0*/  @P3 STG.E desc[UR44][R8.64+0x1a4], R77 ;  /* 0x0001a44d08003986 */ /* 0x0001ea000c10192c */
[----:B------:R-:W-:Y:S05]  /*27ab0*/  @!P2 BRA `(.L_x_389) ;  /* 0x000000000004a947 */ /* 0x000fea0003800000 */
[----:B------:R0:W5:Y:S02]  /*27ac0*/  LDG.E.LTC128B R3, desc[UR44][R12.64+0x1a0] ;  /* 0x0001a02c0c037981 */ /* 0x000164000c1e1920 */
.L_x_389:
[----:B------:R-:W-:Y:S05]  /*27ad0*/  BSYNC B1 ;  /* 0x0000000000017941 */ /* 0x000fea0003800000 */
.L_x_388:
        /* <DEDUP_REMOVED lines=9> */
.L_x_391:
[----:B------:R-:W-:Y:S05]  /*27b70*/  BSYNC B1 ;  /* 0x0000000000017941 */ /* 0x000fea0003800000 */
.L_x_390:
        /* <DEDUP_REMOVED lines=9> */
.L_x_393:
[----:B------:R-:W-:Y:S05]  /*27c10*/  BSYNC B1 ;  /* 0x0000000000017941 */ /* 0x000fea0003800000 */
.L_x_392:
[----:B0----5:R-:W-:Y:S01]  /*27c20*/  FMUL R5, R3, R16 ;  /* 0x0000001003057220 */ /* 0x021fe20000400000 */
[----:B------:R-:W-:Y:S01]  /*27c30*/  ISETP.GT.AND P3, PT, R0, 0x71, P0 ;  /* 0x000000710000780c */ /* 0x000fe20000764270 */
[----:B------:R-:W-:Y:S02]  /*27c40*/  BSSY B1, `(.L_x_394) ;  /* 0x0000005000017945 */ /* 0x000fe40003800000 */
[----:B------:R-:W-:-:S05]  /*27c50*/  FFMA R5, R80, R2, R5 ;  /* 0x0000000250057223 */ /* 0x000fca0000000005 */
[----:B------:R0:W-:Y:S05]  /*27c60*/  @P2 STG.E desc[UR44][R8.64+0x1c0], R5 ;  /* 0x0001c00508002986 */ /* 0x0001ea000c10192c */
[----:B------:R-:W-:Y:S05]  /*27c70*/  @!P3 BRA `(.L_x_395) ;  /* 0x000000000004b947 */ /* 0x000fea0003800000 */
[----:B------:R0:W5:Y:S02]  /*27c80*/  LDG.E.LTC128B R3, desc[UR44][R6.64+0x1c4] ;  /* 0x0001c42c06037981 */ /* 0x000164000c1e1920 */
.L_x_395:
[----:B------:R-:W-:Y:S05]  /*27c90*/  BSYNC B1 ;  /* 0x0000000000017941 */ /* 0x000fea0003800000 */
.L_x_394:
[----:B-----5:R-:W-:Y:S01]  /*27ca0*/  FMUL R4, R3, R16 ;  /* 0x0000001003047220 */ /* 0x020fe20000400000 */
[----:B------:R-:W-:Y:S01]  /*27cb0*/  ISETP.GT.AND P2, PT, R0, 0x70, P1 ;  /* 0x000000700000780c */ /* 0x000fe20000f44270 */
[----:B------:R-:W-:Y:S02]  /*27cc0*/  BSSY B1, `(.L_x_396) ;  /* 0x0000005000017945 */ /* 0x000fe40003800000 */
[----:B------:R-:W-:-:S05]  /*27cd0*/  FFMA R81, R81, R2, R4 ;  /* 0x0000000251517223 */ /* 0x000fca0000000004 */
[----:B------:R0:W-:Y:S05]  /*27ce0*/  @P3 STG.E desc[UR44][R8.64+0x1c4], R81 ;  /* 0x0001c45108003986 */ /* 0x0001ea000c10192c */
[----:B------:R-:W-:Y:S05]  /*27cf0*/  @!P2 BRA `(.L_x_397) ;  /* 0x000000000004a947 */ /* 0x000fea0003800000 */
[----:B------:R0:W5:Y:S02]  /*27d00*/  LDG.E.LTC128B R3, desc[UR44][R12.64+0x1c0] ;  /* 0x0001c02c0c037981 */ /* 0x000164000c1e1920 */
.L_x_397:
[----:B------:R-:W-:Y:S05]  /*27d10*/  BSYNC B1 ;  /* 0x0000000000017941 */ /* 0x000fea0003800000 */
.L_x_396:
        /* <DEDUP_REMOVED lines=9> */
.L_x_399:
[----:B------:R-:W-:Y:S05]  /*27db0*/  BSYNC B1 ;  /* 0x0000000000017941 */ /* 0x000fea0003800000 */
.L_x_398:
        /* <DEDUP_REMOVED lines=9> */
.L_x_401:
[----:B------:R-:W-:Y:S05]  /*27e50*/  BSYNC B1 ;  /* 0x0000000000017941 */ /* 0x000fea0003800000 */
.L_x_400:
[----:B0----5:R-:W-:Y:S01]  /*27e60*/  FMUL R5, R3, R16 ;  /* 0x0000001003057220 */ /* 0x021fe20000400000 */
[----:B------:R-:W-:Y:S01]  /*27e70*/  ISETP.GT.AND P3, PT, R0, 0x79, P0 ;  /* 0x000000790000780c */ /* 0x000fe20000764270 */
[----:B------:R-:W-:Y:S02]  /*27e80*/  BSSY B1, `(.L_x_402) ;  /* 0x0000005000017945 */ /* 0x000fe40003800000 */
[----:B------:R-:W-:-:S05]  /*27e90*/  FFMA R5, R84, R2, R5 ;  /* 0x0000000254057223 */ /* 0x000fca0000000005 */
[----:B------:R0:W-:Y:S05]  /*27ea0*/  @P2 STG.E desc[UR44][R8.64+0x1e0], R5 ;  /* 0x0001e00508002986 */ /* 0x0001ea000c10192c */
[----:B------:R-:W-:Y:S05]  /*27eb0*/  @!P3 BRA `(.L_x_403) ;  /* 0x000000000004b947 */ /* 0x000fea0003800000 */
[----:B------:R0:W5:Y:S02]  /*27ec0*/  LDG.E.LTC128B R3, desc[UR44][R6.64+0x1e4] ;  /* 0x0001e42c06037981 */ /* 0x000164000c1e1920 */
.L_x_403:
[----:B------:R-:W-:Y:S05]  /*27ed0*/  BSYNC B1 ;  /* 0x0000000000017941 */ /* 0x000fea0003800000 */
.L_x_402:
[----:B-----5:R-:W-:Y:S01]  /*27ee0*/  FMUL R4, R3, R16 ;  /* 0x0000001003047220 */ /* 0x020fe20000400000 */
[----:B------:R-:W-:Y:S01]  /*27ef0*/  ISETP.GT.AND P2, PT, R0, 0x78, P1 ;  /* 0x000000780000780c */ /* 0x000fe20000f44270 */
[----:B------:R-:W-:Y:S02]  /*27f00*/  BSSY B1, `(.L_x_404) ;  /* 0x0000005000017945 */ /* 0x000fe40003800000 */
[----:B------:R-:W-:-:S05]  /*27f10*/  FFMA R85, R85, R2, R4 ;  /* 0x0000000255557223 */ /* 0x000fca0000000004 */
[----:B------:R0:W-:Y:S05]  /*27f20*/  @P3 STG.E desc[UR44][R8.64+0x1e4], R85 ;  /* 0x0001e45508003986 */ /* 0x0001ea000c10192c */
[----:B------:R-:W-:Y:S05]  /*27f30*/  @!P2 BRA `(.L_x_405) ;  /* 0x000000000004a947 */ /* 0x000fea0003800000 */
[----:B------:R0:W5:Y:S02]  /*27f40*/  LDG.E.LTC128B R3, desc[UR44][R12.64+0x1e0] ;  /* 0x0001e02c0c037981 */ /* 0x000164000c1e1920 */
.L_x_405:
[----:B------:R-:W-:Y:S05]  /*27f50*/  BSYNC B1 ;  /* 0x0000000000017941 */ /* 0x000fea0003800000 */
.L_x_404:
        /* <DEDUP_REMOVED lines=9> */
.L_x_407:
[----:B------:R-:W-:Y:S05]  /*27ff0*/  BSYNC B1 ;  /* 0x0000000000017941 */ /* 0x000fea0003800000 */
.L_x_406:
        /* <DEDUP_REMOVED lines=9> */
.L_x_409:
[----:B------:R-:W-:Y:S05]  /*28090*/  BSYNC B1 ;  /* 0x0000000000017941 */ /* 0x000fea0003800000 */
.L_x_408:
[----:B0----5:R-:W-:Y:S01]  /*280a0*/  FMUL R5, R3, R16 ;  /* 0x0000001003057220 */ /* 0x021fe20000400000 */
[----:B------:R-:W-:Y:S01]  /*280b0*/  ISETP.GT.AND P3, PT, R0, 0x81, P0 ;  /* 0x000000810000780c */ /* 0x000fe20000764270 */
[----:B------:R-:W-:Y:S02]  /*280c0*/  BSSY B1, `(.L_x_410) ;  /* 0x0000005000017945 */ /* 0x000fe40003800000 */
[----:B------:R-:W-:-:S05]  /*280d0*/  FFMA R5, R88, R2, R5 ;  /* 0x0000000258057223 */ /* 0x000fca0000000005 */
[----:B------:R0:W-:Y:S05]  /*280e0*/  @P2 STG.E desc[UR44][R8.64+0x200], R5 ;  /* 0x0002000508002986 */ /* 0x0001ea000c10192c */
[----:B------:R-:W-:Y:S05]  /*280f0*/  @!P3 BRA `(.L_x_411) ;  /* 0x000000000004b947 */ /* 0x000fea0003800000 */
[----:B------:R0:W5:Y:S02]  /*28100*/  LDG.E.LTC128B R3, desc[UR44][R6.64+0x204] ;  /* 0x0002042c06037981 */ /* 0x000164000c1e1920 */
.L_x_411:
[----:B------:R-:W-:Y:S05]  /*28110*/  BSYNC B1 ;  /* 0x0000000000017941 */ /* 0x000fea0003800000 */
.L_x_410:
[----:B-----5:R-:W-:Y:S01]  /*28120*/  FMUL R4, R3, R16 ;  /* 0x0000001003047220 */ /* 0x020fe20000400000 */
[----:B------:R-:W-:Y:S01]  /*28130*/  ISETP.GT.AND P2, PT, R0, 0x80, P1 ;  /* 0x000000800000780c */ /* 0x000fe20000f44270 */
[----:B------:R-:W-:Y:S02]  /*28140*/  BSSY B1, `(.L_x_412) ;  /* 0x0000005000017945 */ /* 0x000fe40003800000 */
[----:B------:R-:W-:-:S05]  /*28150*/  FFMA R89, R89, R2, R4 ;  /* 0x0000000259597223 */ /* 0x000fca0000000004 */
[----:B------:R0:W-:Y:S05]  /*28160*/  @P3 STG.E desc[UR44][R8.64+0x204], R89 ;  /* 0x0002045908003986 */ /* 0x0001ea000c10192c */
[----:B------:R-:W-:Y:S05]  /*28170*/  @!P2 BRA `(.L_x_413) ;  /* 0x000000000004a947 */ /* 0x000fea0003800000 */
[----:B------:R0:W5:Y:S02]  /*28180*/  LDG.E.LTC128B R3, desc[UR44][R12.64+0x200] ;  /* 0x0002002c0c037981 */ /* 0x000164000c1e1920 */
.L_x_413:
[----:B------:R-:W-:Y:S05]  /*28190*/  BSYNC B1 ;  /* 0x0000000000017941 */ /* 0x000fea0003800000 */
.L_x_412:
        /* <DEDUP_REMOVED lines=9> */
.L_x_415:
[----:B------:R-:W-:Y:S05]  /*28230*/  BSYNC B1 ;  /* 0x0000000000017941 */ /* 0x000fea0003800000 */
.L_x_414:
        /* <DEDUP_REMOVED lines=9> */
.L_x_417:
[----:B------:R-:W-:Y:S05]  /*282d0*/  BSYNC B1 ;  /* 0x0000000000017941 */ /* 0x000fea0003800000 */
.L_x_416:
[----:B0----5:R-:W-:Y:S01]  /*282e0*/  FMUL R5, R3, R16 ;  /* 0x0000001003057220 */ /* 0x021fe20000400000 */
[----:B------:R-:W-:Y:S01]  /*282f0*/  ISETP.GT.AND P3, PT, R0, 0x89, P0 ;  /* 0x000000890000780c */ /* 0x000fe20000764270 */
[----:B------:R-:W-:Y:S02]  /*28300*/  BSSY B1, `(.L_x_418) ;  /* 0x0000005000017945 */ /* 0x000fe40003800000 */
[----:B------:R-:W-:-:S05]  /*28310*/  FFMA R5, R92, R2, R5 ;  /* 0x000000025c057223 */ /* 0x000fca0000000005 */
[----:B------:R0:W-:Y:S05]  /*28320*/  @P2 STG.E desc[UR44][R8.64+0x220], R5 ;  /* 0x0002200508002986 */ /* 0x0001ea000c10192c */
[----:B------:R-:W-:Y:S05]  /*28330*/  @!P3 BRA `(.L_x_419) ;  /* 0x000000000004b947 */ /* 0x000fea0003800000 */
[----:B------:R0:W5:Y:S02]  /*28340*/  LDG.E.LTC128B R3, desc[UR44][R6.64+0x224] ;  /* 0x0002242c06037981 */ /* 0x000164000c1e1920 */
.L_x_419:
[----:B------:R-:W-:Y:S05]  /*28350*/  BSYNC B1 ;  /* 0x0000000000017941 */ /* 0x000fea0003800000 */
.L_x_418:
[----:B-----5:R-:W-:Y:S01]  /*28360*/  FMUL R4, R3, R16 ;  /* 0x0000001003047220 */ /* 0x020fe20000400000 */
[----:B------:R-:W-:Y:S01]  /*28370*/  ISETP.GT.AND P2, PT, R0, 0x88, P1 ;  /* 0x000000880000780c */ /* 0x000fe20000f44270 */
[----:B------:R-:W-:Y:S02]  /*28380*/  BSSY B1, `(.L_x_420) ;  /* 0x0000005000017945 */ /* 0x000fe40003800000 */
[----:B------:R-:W-:-:S05]  /*28390*/  FFMA R93, R93, R2, R4 ;  /* 0x000000025d5d7223 */ /* 0x000fca0000000004 */
[----:B------:R0:W-:Y:S05]  /*283a0*/  @P3 STG.E desc[UR44][R8.64+0x224], R93 ;  /* 0x0002245d08003986 */ /* 0x0001ea000c10192c */
[----:B------:R-:W-:Y:S05]  /*283b0*/  @!P2 BRA `(.L_x_421) ;  /* 0x000000000004a947 */ /* 0x000fea0003800000 */
[----:B------:R0:W5:Y:S02]  /*283c0*/  LDG.E.LTC128B R3, desc[UR44][R12.64+0x220] ;  /* 0x0002202c0c037981 */ /* 0x000164000c1e1920 */
.L_x_421:
[----:B------:R-:W-:Y:S05]  /*283d0*/  BSYNC B1 ;  /* 0x0000000000017941 */ /* 0x000fea0003800000 */
.L_x_420:
        /* <DEDUP_REMOVED lines=9> */
.L_x_423:
[----:B------:R-:W-:Y:S05]  /*28470*/  BSYNC B1 ;  /* 0x0000000000017941 */ /* 0x000fea0003800000 */
.L_x_422:
        /* <DEDUP_REMOVED lines=9> */
.L_x_425:
[----:B------:R-:W-:Y:S05]  /*28510*/  BSYNC B1 ;  /* 0x0000000000017941 */ /* 0x000fea0003800000 */
.L_x_424:
[----:B0----5:R-:W-:Y:S01]  /*28520*/  FMUL R5, R3, R16 ;  /* 0x0000001003057220 */ /* 0x021fe20000400000 */
[----:B------:R-:W-:Y:S01]  /*28530*/  ISETP.GT.AND P3, PT, R0, 0x91, P0 ;  /* 0x000000910000780c */ /* 0x000fe20000764270 */
[----:B------:R-:W-:Y:S02]  /*28540*/  BSSY B1, `(.L_x_426) ;  /* 0x0000005000017945 */ /* 0x000fe40003800000 */
[----:B------:R-:W-:-:S05]  /*28550*/  FFMA R5, R96, R2, R5 ;  /* 0x0000000260057223 */ /* 0x000fca0000000005 */
[----:B------:R0:W-:Y:S05]  /*28560*/  @P2 STG.E desc[UR44][R8.64+0x240], R5 ;  /* 0x0002400508002986 */ /* 0x0001ea000c10192c */
[----:B------:R-:W-:Y:S05]  /*28570*/  @!P3 BRA `(.L_x_427) ;  /* 0x000000000004b947 */ /* 0x000fea0003800000 */
[----:B------:R0:W5:Y:S02]  /*28580*/  LDG.E.LTC128B R3, desc[UR44][R6.64+0x244] ;  /* 0x0002442c06037981 */ /* 0x000164000c1e1920 */
.L_x_427:
[----:B------:R-:W-:Y:S05]  /*28590*/  BSYNC B1 ;  /* 0x0000000000017941 */ /* 0x000fea0003800000 */
.L_x_426:
[----:B-----5:R-:W-:Y:S01]  /*285a0*/  FMUL R4, R3, R16 ;  /* 0x0000001003047220 */ /* 0x020fe20000400000 */
[----:B------:R-:W-:Y:S01]  /*285b0*/  ISETP.GT.AND P2, PT, R0, 0x90, P1 ;  /* 0x000000900000780c */ /* 0x000fe20000f44270 */
[----:B------:R-:W-:Y:S02]  /*285c0*/  BSSY B1, `(.L_x_428) ;  /* 0x0000005000017945 */ /* 0x000fe40003800000 */
[----:B------:R-:W-:-:S05]  /*285d0*/  FFMA R97, R97, R2, R4 ;  /* 0x0000000261617223 */ /* 0x000fca0000000004 */
[----:B------:R0:W-:Y:S05]  /*285e0*/  @P3 STG.E desc[UR44][R8.64+0x244], R97 ;  /* 0x0002446108003986 */ /* 0x0001ea000c10192c */
[----:B------:R-:W-:Y:S05]  /*285f0*/  @!P2 BRA `(.L_x_429) ;  /* 0x000000000004a947 */ /* 0x000fea0003800000 */
[----:B------:R0:W5:Y:S02]  /*28600*/  LDG.E.LTC128B R3, desc[UR44][R12.64+0x240] ;  /* 0x0002402c0c037981 */ /* 0x000164000c1e1920 */
.L_x_429:
[----:B------:R-:W-:Y:S05]  /*28610*/  BSYNC B1 ;  /* 0x0000000000017941 */ /* 0x000fea0003800000 */
.L_x_428:
        /* <DEDUP_REMOVED lines=9> */
.L_x_431:
[----:B------:R-:W-:Y:S05]  /*286b0*/  BSYNC B1 ;  /* 0x0000000000017941 */ /* 0x000fea0003800000 */
.L_x_430:
        /* <DEDUP_REMOVED lines=9> */
.L_x_433:
[----:B------:R-:W-:Y:S05]  /*28750*/  BSYNC B1 ;  /* 0x0000000000017941 */ /* 0x000fea0003800000 */
.L_x_432:
[----:B0----5:R-:W-:Y:S01]  /*28760*/  FMUL R5, R3, R16 ;  /* 0x0000001003057220 */ /* 0x021fe20000400000 */
[----:B------:R-:W-:Y:S01]  /*28770*/  ISETP.GT.AND P3, PT, R0, 0x99, P0 ;  /* 0x000000990000780c */ /* 0x000fe20000764270 */
[----:B------:R-:W-:Y:S02]  /*28780*/  BSSY B1, `(.L_x_434) ;  /* 0x0000005000017945 */ /* 0x000fe40003800000 */
[----:B------:R-:W-:-:S05]  /*28790*/  FFMA R5, R100, R2, R5 ;  /* 0x0000000264057223 */ /* 0x000fca0000000005 */
[----:B------:R0:W-:Y:S05]  /*287a0*/  @P2 STG.E desc[UR44][R8.64+0x260], R5 ;  /* 0x0002600508002986 */ /* 0x0001ea000c10192c */
[----:B------:R-:W-:Y:S05]  /*287b0*/  @!P3 BRA `(.L_x_435) ;  /* 0x000000000004b947 */ /* 0x000fea0003800000 */
[----:B------:R0:W5:Y:S02]  /*287c0*/  LDG.E.LTC128B R3, desc[UR44][R6.64+0x264] ;  /* 0x0002642c06037981 */ /* 0x000164000c1e1920 */
.L_x_435:
[----:B------:R-:W-:Y:S05]  /*287d0*/  BSYNC B1 ;  /* 0x0000000000017941 */ /* 0x000fea0003800000 */
.L_x_434:
[----:B-----5:R-:W-:Y:S01]  /*287e0*/  FMUL R4, R3, R16 ;  /* 0x0000001003047220 */ /* 0x020fe20000400000 */
[----:B------:R-:W-:Y:S01]  /*287f0*/  ISETP.GT.AND P2, PT, R0, 0x98, P1 ;  /* 0x000000980000780c */ /* 0x000fe20000f44270 */
[----:B------:R-:W-:Y:S02]  /*28800*/  BSSY B1, `(.L_x_436) ;  /* 0x0000005000017945 */ /* 0x000fe40003800000 */
[----:B------:R-:W-:-:S05]  /*28810*/  FFMA R101, R101, R2, R4 ;  /* 0x0000000265657223 */ /* 0x000fca0000000004 */
[----:B------:R0:W-:Y:S05]  /*28820*/  @P3 STG.E desc[UR44][R8.64+0x264], R101 ;  /* 0x0002646508003986 */ /* 0x0001ea000c10192c */
[----:B------:R-:W-:Y:S05]  /*28830*/  @!P2 BRA `(.L_x_437) ;  /* 0x000000000004a947 */ /* 0x000fea0003800000 */
[----:B------:R0:W5:Y:S02]  /*28840*/  LDG.E.LTC128B R3, desc[UR44][R12.64+0x260] ;  /* 0x0002602c0c037981 */ /* 0x000164000c1e1920 */
.L_x_437:
[----:B------:R-:W-:Y:S05]  /*28850*/  BSYNC B1 ;  /* 0x0000000000017941 */ /* 0x000fea0003800000 */
.L_x_436:
        /* <DEDUP_REMOVED lines=9> */
.L_x_439:
[----:B------:R-:W-:Y:S05]  /*288f0*/  BSYNC B1 ;  /* 0x0000000000017941 */ /* 0x000fea0003800000 */
.L_x_438:
        /* <DEDUP_REMOVED lines=9> */
.L_x_441:
[----:B------:R-:W-:Y:S05]  /*28990*/  BSYNC B1 ;  /* 0x0000000000017941 */ /* 0x000fea0003800000 */
.L_x_440:
[----:B0----5:R-:W-:Y:S01]  /*289a0*/  FMUL R5, R3, R16 ;  /* 0x0000001003057220 */ /* 0x021fe20000400000 */
[----:B------:R-:W-:Y:S01]  /*289b0*/  ISETP.GT.AND P3, PT, R0, 0xa1, P0 ;  /* 0x000000a10000780c */ /* 0x000fe20000764270 */
[----:B------:R-:W-:Y:S02]  /*289c0*/  BSSY B1, `(.L_x_442) ;  /* 0x0000005000017945 */ /* 0x000fe40003800000 */
[----:B------:R-:W-:-:S05]  /*289d0*/  FFMA R5, R104, R2, R5 ;  /* 0x0000000268057223 */ /* 0x000fca0000000005 */
[----:B------:R0:W-:Y:S05]  /*289e0*/  @P2 STG.E desc[UR44][R8.64+0x280], R5 ;  /* 0x0002800508002986 */ /* 0x0001ea000c10192c */
[----:B------:R-:W-:Y:S05]  /*289f0*/  @!P3 BRA `(.L_x_443) ;  /* 0x000000000004b947 */ /* 0x000fea0003800000 */
[----:B------:R0:W5:Y:S02]  /*28a00*/  LDG.E.LTC128B R3, desc[UR44][R6.64+0x284] ;  /* 0x0002842c06037981 */ /* 0x000164000c1e1920 */
.L_x_443:
[----:B------:R-:W-:Y:S05]  /*28a10*/  BSYNC B1 ;  /* 0x0000000000017941 */ /* 0x000fea0003800000 */
.L_x_442:
[----:B-----5:R-:W-:Y:S01]  /*28a20*/  FMUL R4, R3, R16 ;  /* 0x0000001003047220 */ /* 0x020fe20000400000 */
[----:B------:R-:W-:Y:S01]  /*28a30*/  ISETP.GT.AND P2, PT, R0, 0xa0, P1 ;  /* 0x000000a00000780c */ /* 0x000fe20000f44270 */
[----:B------:R-:W-:Y:S02]  /*28a40*/  BSSY B1, `(.L_x_444) ;  /* 0x0000005000017945 */ /* 0x000fe40003800000 */
[----:B------:R-:W-:-:S05]  /*28a50*/  FFMA R105, R105, R2, R4 ;  /* 0x0000000269697223 */ /* 0x000fca0000000004 */
[----:B------:R0:W-:Y:S05]  /*28a60*/  @P3 STG.E desc[UR44][R8.64+0x284], R105 ;  /* 0x0002846908003986 */ /* 0x0001ea000c10192c */
[----:B------:R-:W-:Y:S05]  /*28a70*/  @!P2 BRA `(.L_x_445) ;  /* 0x000000000004a947 */ /* 0x000fea0003800000 */
[----:B------:R0:W5:Y:S02]  /*28a80*/  LDG.E.LTC128B R3, desc[UR44][R12.64+0x280] ;  /* 0x0002802c0c037981 */ /* 0x000164000c1e1920 */
.L_x_445:
[----:B------:R-:W-:Y:S05]  /*28a90*/  BSYNC B1 ;  /* 0x0000000000017941 */ /* 0x000fea0003800000 */
.L_x_444:
        /* <DEDUP_REMOVED lines=9> */
.L_x_447:
[----:B------:R-:W-:Y:S05]  /*28b30*/  BSYNC B1 ;  /* 0x0000000000017941 */ /* 0x000fea0003800000 */
.L_x_446:
        /* <DEDUP_REMOVED lines=9> */
.L_x_449:
[----:B------:R-:W-:Y:S05]  /*28bd0*/  BSYNC B1 ;  /* 0x0000000000017941 */ /* 0x000fea0003800000 */
.L_x_448:
[----:B0----5:R-:W-:Y:S01]  /*28be0*/  FMUL R5, R3, R16 ;  /* 0x0000001003057220 */ /* 0x021fe20000400000 */
[----:B------:R-:W-:Y:S01]  /*28bf0*/  ISETP.GT.AND P3, PT, R0, 0xa9, P0 ;  /* 0x000000a90000780c */ /* 0x000fe20000764270 */
[----:B------:R-:W-:Y:S02]  /*28c00*/  BSSY B1, `(.L_x_450) ;  /* 0x0000005000017945 */ /* 0x000fe40003800000 */
[----:B------:R-:W-:-:S05]  /*28c10*/  FFMA R5, R108, R2, R5 ;  /* 0x000000026c057223 */ /* 0x000fca0000000005 */
[----:B------:R0:W-:Y:S05]  /*28c20*/  @P2 STG.E desc[UR44][R8.64+0x2a0], R5 ;  /* 0x0002a00508002986 */ /* 0x0001ea000c10192c */
[----:B------:R-:W-:Y:S05]  /*28c30*/  @!P3 BRA `(.L_x_451) ;  /* 0x000000000004b947 */ /* 0x000fea0003800000 */
[----:B------:R0:W5:Y:S02]  /*28c40*/  LDG.E.LTC128B R3, desc[UR44][R6.64+0x2a4] ;  /* 0x0002a42c06037981 */ /* 0x000164000c1e1920 */
.L_x_451:
[----:B------:R-:W-:Y:S05]  /*28c50*/  BSYNC B1 ;  /* 0x0000000000017941 */ /* 0x000fea0003800000 */
.L_x_450:
[----:B-----5:R-:W-:Y:S01]  /*28c60*/  FMUL R4, R3, R16 ;  /* 0x0000001003047220 */ /* 0x020fe20000400000 */
[----:B------:R-:W-:Y:S01]  /*28c70*/  ISETP.GT.AND P2, PT, R0, 0xa8, P1 ;  /* 0x000000a80000780c */ /* 0x000fe20000f44270 */
[----:B------:R-:W-:Y:S02]  /*28c80*/  BSSY B1, `(.L_x_452) ;  /* 0x0000005000017945 */ /* 0x000fe40003800000 */
[----:B------:R-:W-:-:S05]  /*28c90*/  FFMA R109, R109, R2, R4 ;  /* 0x000000026d6d7223 */ /* 0x000fca0000000004 */
[----:B------:R0:W-:Y:S05]  /*28ca0*/  @P3 STG.E desc[UR44][R8.64+0x2a4], R109 ;  /* 0x0002a46d08003986 */ /* 0x0001ea000c10192c */
[----:B------:R-:W-:Y:S05]  /*28cb0*/  @!P2 BRA `(.L_x_453) ;  /* 0x000000000004a947 */ /* 0x000fea0003800000 */
[----:B------:R0:W5:Y:S02]  /*28cc0*/  LDG.E.LTC128B R3, desc[UR44][R12.64+0x2a0] ;  /* 0x0002a02c0c037981 */ /* 0x000164000c1e1920 */
.L_x_453:
[----:B------:R-:W-:Y:S05]  /*28cd0*/  BSYNC B1 ;  /* 0x0000000000017941 */ /* 0x000fea0003800000 */
.L_x_452:
        /* <DEDUP_REMOVED lines=9> */
.L_x_455:
[----:B------:R-:W-:Y:S05]  /*28d70*/  BSYNC B1 ;  /* 0x0000000000017941 */ /* 0x000fea0003800000 */
.L_x_454:
        /* <DEDUP_REMOVED lines=9> */
.L_x_457:
[----:B------:R-:W-:Y:S05]  /*28e10*/  BSYNC B1 ;  /* 0x0000000000017941 */ /* 0x000fea0003800000 */
.L_x_456:
[----:B0----5:R-:W-:Y:S01]  /*28e20*/  FMUL R5, R3, R16 ;  /* 0x0000001003057220 */ /* 0x021fe20000400000 */
[----:B------:R-:W-:Y:S01]  /*28e30*/  ISETP.GT.AND P3, PT, R0, 0xb1, P0 ;  /* 0x000000b10000780c */ /* 0x000fe20000764270 */
[----:B------:R-:W-:Y:S02]  /*28e40*/  BSSY B1, `(.L_x_458) ;  /* 0x0000005000017945 */ /* 0x000fe40003800000 */
[----:B------:R-:W-:-:S05]  /*28e50*/  FFMA R5, R112, R2, R5 ;  /* 0x0000000270057223 */ /* 0x000fca0000000005 */
[----:B------:R0:W-:Y:S05]  /*28e60*/  @P2 STG.E desc[UR44][R8.64+0x2c0], R5 ;  /* 0x0002c00508002986 */ /* 0x0001ea000c10192c */
[----:B------:R-:W-:Y:S05]  /*28e70*/  @!P3 BRA `(.L_x_459) ;  /* 0x000000000004b947 */ /* 0x000fea0003800000 */
[----:B------:R0:W5:Y:S02]  /*28e80*/  LDG.E.LTC128B R3, desc[UR44][R6.64+0x2c4] ;  /* 0x0002c42c06037981 */ /* 0x000164000c1e1920 */
.L_x_459:
[----:B------:R-:W-:Y:S05]  /*28e90*/  BSYNC B1 ;  /* 0x0000000000017941 */ /* 0x000fea0003800000 */
.L_x_458:
[----:B-----5:R-:W-:Y:S01]  /*28ea0*/  FMUL R4, R3, R16 ;  /* 0x0000001003047220 */ /* 0x020fe20000400000 */
[----:B------:R-:W-:Y:S01]  /*28eb0*/  ISETP.GT.AND P2, PT, R0, 0xb0, P1 ;  /* 0x000000b00000780c */ /* 0x000fe20000f44270 */
[----:B------:R-:W-:Y:S02]  /*28ec0*/  BSSY B1, `(.L_x_460) ;  /* 0x0000005000017945 */ /* 0x000fe40003800000 */
[----:B------:R-:W-:-:S05]  /*28ed0*/  FFMA R113, R113, R2, R4 ;  /* 0x0000000271717223 */ /* 0x000fca0000000004 */
[----:B------:R0:W-:Y:S05]  /*28ee0*/  @P3 STG.E desc[UR44][R8.64+0x2c4], R113 ;  /* 0x0002c47108003986 */ /* 0x0001ea000c10192c */
[----:B------:R-:W-:Y:S05]  /*28ef0*/  @!P2 BRA `(.L_x_461) ;  /* 0x000000000004a947 */ /* 0x000fea0003800000 */
[----:B------:R0:W5:Y:S02]  /*28f00*/  LDG.E.LTC128B R3, desc[UR44][R12.64+0x2c0] ;  /* 0x0002c02c0c037981 */ /* 0x000164000c1e1920 */
.L_x_461:
[----:B------:R-:W-:Y:S05]  /*28f10*/  BSYNC B1 ;  /* 0x0000000000017941 */ /* 0x000fea0003800000 */
.L_x_460:
        /* <DEDUP_REMOVED lines=9> */
.L_x_463:
[----:B------:R-:W-:Y:S05]  /*28fb0*/  BSYNC B1 ;  /* 0x0000000000017941 */ /* 0x000fea0003800000 */
.L_x_462:
        /* <DEDUP_REMOVED lines=9> */
.L_x_465:
[----:B------:R-:W-:Y:S05]  /*29050*/  BSYNC B1 ;  /* 0x0000000000017941 */ /* 0x000fea0003800000 */
.L_x_464:
[----:B0----5:R-:W-:Y:S01]  /*29060*/  FMUL R5, R3, R16 ;  /* 0x0000001003057220 */ /* 0x021fe20000400000 */
[----:B------:R-:W-:Y:S01]  /*29070*/  ISETP.GT.AND P3, PT, R0, 0xb9, P0 ;  /* 0x000000b90000780c */ /* 0x000fe20000764270 */
[----:B------:R-:W-:Y:S02]  /*29080*/  BSSY B1, `(.L_x_466) ;  /* 0x0000005000017945 */ /* 0x000fe40003800000 */
[----:B------:R-:W-:-:S05]  /*29090*/  FFMA R5, R116, R2, R5 ;  /* 0x0000000274057223 */ /* 0x000fca0000000005 */
[----:B------:R0:W-:Y:S05]  /*290a0*/  @P2 STG.E desc[UR44][R8.64+0x2e0], R5 ;  /* 0x0002e00508002986 */ /* 0x0001ea000c10192c */
[----:B------:R-:W-:Y:S05]  /*290b0*/  @!P3 BRA `(.L_x_467) ;  /* 0x000000000004b947 */ /* 0x000fea0003800000 */
[----:B------:R0:W5:Y:S02]  /*290c0*/  LDG.E.LTC128B R3, desc[UR44][R6.64+0x2e4] ;  /* 0x0002e42c06037981 */ /* 0x000164000c1e1920 */
.L_x_467:
[----:B------:R-:W-:Y:S05]  /*290d0*/  BSYNC B1 ;  /* 0x0000000000017941 */ /* 0x000fea0003800000 */
.L_x_466:
[----:B-----5:R-:W-:Y:S01]  /*290e0*/  FMUL R4, R3, R16 ;  /* 0x0000001003047220 */ /* 0x020fe20000400000 */
[----:B------:R-:W-:Y:S01]  /*290f0*/  ISETP.GT.AND P2, PT, R0, 0xb8, P1 ;  /* 0x000000b80000780c */ /* 0x000fe20000f44270 */
[----:B------:R-:W-:Y:S02]  /*29100*/  BSSY B1, `(.L_x_468) ;  /* 0x0000005000017945 */ /* 0x000fe40003800000 */
[----:B------:R-:W-:-:S05]  /*29110*/  FFMA R117, R117, R2, R4 ;  /* 0x0000000275757223 */ /* 0x000fca0000000004 */
[----:B------:R0:W-:Y:S05]  /*29120*/  @P3 STG.E desc[UR44][R8.64+0x2e4], R117 ;  /* 0x0002e47508003986 */ /* 0x0001ea000c10192c */
[----:B------:R-:W-:Y:S05]  /*29130*/  @!P2 BRA `(.L_x_469) ;  /* 0x000000000004a947 */ /* 0x000fea0003800000 */
[----:B------:R0:W5:Y:S02]  /*29140*/  LDG.E.LTC128B R3, desc[UR44][R12.64+0x2e0] ;  /* 0x0002e02c0c037981 */ /* 0x000164000c1e1920 */
.L_x_469:
[----:B------:R-:W-:Y:S05]  /*29150*/  BSYNC B1 ;  /* 0x0000000000017941 */ /* 0x000fea0003800000 */
.L_x_468:
        /* <DEDUP_REMOVED lines=9> */
.L_x_471:
[----:B------:R-:W-:Y:S05]  /*291f0*/  BSYNC B1 ;  /* 0x0000000000017941 */ /* 0x000fea0003800000 */
.L_x_470:
        /* <DEDUP_REMOVED lines=9> */
.L_x_473:
[----:B------:R-:W-:Y:S05]  /*29290*/  BSYNC B1 ;  /* 0x0000000000017941 */ /* 0x000fea0003800000 */
.L_x_472:
[----:B0----5:R-:W-:Y:S01]  /*292a0*/  FMUL R5, R3, R16 ;  /* 0x0000001003057220 */ /* 0x021fe20000400000 */
[----:B------:R-:W-:Y:S01]  /*292b0*/  ISETP.GT.AND P3, PT, R0, 0xc1, P0 ;  /* 0x000000c10000780c */ /* 0x000fe20000764270 */
[----:B------:R-:W-:Y:S02]  /*292c0*/  BSSY B1, `(.L_x_474) ;  /* 0x0000005000017945 */ /* 0x000fe40003800000 */
[----:B------:R-:W-:-:S05]  /*292d0*/  FFMA R5, R120, R2, R5 ;  /* 0x0000000278057223 */ /* 0x000fca0000000005 */
[----:B------:R0:W-:Y:S05]  /*292e0*/  @P2 STG.E desc[UR44][R8.64+0x300], R5 ;  /* 0x0003000508002986 */ /* 0x0001ea000c10192c */
[----:B------:R-:W-:Y:S05]  /*292f0*/  @!P3 BRA `(.L_x_475) ;  /* 0x000000000004b947 */ /* 0x000fea0003800000 */
[----:B------:R0:W5:Y:S02]  /*29300*/  LDG.E.LTC128B R3, desc[UR44][R6.64+0x304] ;  /* 0x0003042c06037981 */ /* 0x000164000c1e1920 */
.L_x_475:
[----:B------:R-:W-:Y:S05]  /*29310*/  BSYNC B1 ;  /* 0x0000000000017941 */ /* 0x000fea0003800000 */
.L_x_474:
[----:B-----5:R-:W-:Y:S01]  /*29320*/  FMUL R4, R3, R16 ;  /* 0x0000001003047220 */ /* 0x020fe20000400000 */
[----:B------:R-:W-:Y:S01]  /*29330*/  ISETP.GT.AND P2, PT, R0, 0xc0, P1 ;  /* 0x000000c00000780c */ /* 0x000fe20000f44270 */
[----:B------:R-:W-:Y:S02]  /*29340*/  BSSY B1, `(.L_x_476) ;  /* 0x0000005000017945 */ /* 0x000fe40003800000 */
[----:B------:R-:W-:-:S05]  /*29350*/  FFMA R121, R121, R2, R4 ;  /* 0x0000000279797223 */ /* 0x000fca0000000004 */
[----:B------:R0:W-:Y:S05]  /*29360*/  @P3 STG.E desc[UR44][R8.64+0x304], R121 ;  /* 0x0003047908003986 */ /* 0x0001ea000c10192c */
[----:B------:R-:W-:Y:S05]  /*29370*/  @!P2 BRA `(.L_x_477) ;  /* 0x000000000004a947 */ /* 0x000fea0003800000 */
[----:B------:R0:W5:Y:S02]  /*29380*/  LDG.E.LTC128B R3, desc[UR44][R12.64+0x300] ;  /* 0x0003002c0c037981 */ /* 0x000164000c1e1920 */
.L_x_477:
[----:B------:R-:W-:Y:S05]  /*29390*/  BSYNC B1 ;  /* 0x0000000000017941 */ /* 0x000fea0003800000 */
.L_x_476:
        /* <DEDUP_REMOVED lines=9> */
.L_x_479:
[----:B------:R-:W-:Y:S05]  /*29430*/  BSYNC B1 ;  /* 0x0000000000017941 */ /* 0x000fea0003800000 */
.L_x_478:
        /* <DEDUP_REMOVED lines=9> */
.L_x_481:
[----:B------:R-:W-:Y:S05]  /*294d0*/  BSYNC B1 ;  /* 0x0000000000017941 */ /* 0x000fea0003800000 */
.L_x_480:
[----:B0----5:R-:W-:Y:S01]  /*294e0*/  FMUL R5, R3, R16 ;  /* 0x0000001003057220 */ /* 0x021fe20000400000 */
[----:B------:R-:W-:Y:S01]  /*294f0*/  ISETP.GT.AND P3, PT, R0, 0xc9, P0 ;  /* 0x000000c90000780c */ /* 0x000fe20000764270 */
[----:B------:R-:W-:Y:S02]  /*29500*/  BSSY B1, `(.L_x_482) ;  /* 0x0000005000017945 */ /* 0x000fe40003800000 */
[----:B------:R-:W-:-:S05]  /*29510*/  FFMA R5, R124, R2, R5 ;  /* 0x000000027c057223 */ /* 0x000fca0000000005 */
[----:B------:R0:W-:Y:S05]  /*29520*/  @P2 STG.E desc[UR44][R8.64+0x320], R5 ;  /* 0x0003200508002986 */ /* 0x0001ea000c10192c */
[----:B------:R-:W-:Y:S05]  /*29530*/  @!P3 BRA `(.L_x_483) ;  /* 0x000000000004b947 */ /* 0x000fea0003800000 */
[----:B------:R0:W5:Y:S02]  /*29540*/  LDG.E.LTC128B R3, desc[UR44][R6.64+0x324] ;  /* 0x0003242c06037981 */ /* 0x000164000c1e1920 */
.L_x_483:
[----:B------:R-:W-:Y:S05]  /*29550*/  BSYNC B1 ;  /* 0x0000000000017941 */ /* 0x000fea0003800000 */
.L_x_482:
[----:B-----5:R-:W-:Y:S01]  /*29560*/  FMUL R4, R3, R16 ;  /* 0x0000001003047220 */ /* 0x020fe20000400000 */
[----:B------:R-:W-:Y:S01]  /*29570*/  ISETP.GT.AND P2, PT, R0, 0xc8, P1 ;  /* 0x000000c80000780c */ /* 0x000fe20000f44270 */
[----:B------:R-:W-:Y:S02]  /*29580*/  BSSY B1, `(.L_x_484) ;  /* 0x0000005000017945 */ /* 0x000fe40003800000 */
[----:B------:R-:W-:-:S05]  /*29590*/  FFMA R125, R125, R2, R4 ;  /* 0x000000027d7d7223 */ /* 0x000fca0000000004 */
[----:B------:R0:W-:Y:S05]  /*295a0*/  @P3 STG.E desc[UR44][R8.64+0x324], R125 ;  /* 0x0003247d08003986 */ /* 0x0001ea000c10192c */
[----:B------:R-:W-:Y:S05]  /*295b0*/  @!P2 BRA `(.L_x_485) ;  /* 0x000000000004a947 */ /* 0x000fea0003800000 */
[----:B------:R0:W5:Y:S02]  /*295c0*/  LDG.E.LTC128B R3, desc[UR44][R12.64+0x320] ;  /* 0x0003202c0c037981 */ /* 0x000164000c1e1920 */
.L_x_485:
[----:B------:R-:W-:Y:S05]  /*295d0*/  BSYNC B1 ;  /* 0x0000000000017941 */ /* 0x000fea0003800000 */
.L_x_484:
        /* <DEDUP_REMOVED lines=9> */
.L_x_487:
[----:B------:R-:W-:Y:S05]  /*29670*/  BSYNC B1 ;  /* 0x0000000000017941 */ /* 0x000fea0003800000 */
.L_x_486:
        /* <DEDUP_REMOVED lines=9> */
.L_x_489:
[----:B------:R-:W-:Y:S05]  /*29710*/  BSYNC B1 ;  /* 0x0000000000017941 */ /* 0x000fea0003800000 */
.L_x_488:
[----:B0----5:R-:W-:Y:S01]  /*29720*/  FMUL R5, R3, R16 ;  /* 0x0000001003057220 */ /* 0x021fe20000400000 */
[----:B------:R-:W-:Y:S01]  /*29730*/  ISETP.GT.AND P3, PT, R0, 0xd1, P0 ;  /* 0x000000d10000780c */ /* 0x000fe20000764270 */
[----:B------:R-:W-:Y:S02]  /*29740*/  BSSY B1, `(.L_x_490) ;  /* 0x0000005000017945 */ /* 0x000fe40003800000 */
[----:B------:R-:W-:-:S05]  /*29750*/  FFMA R5, R128, R2, R5 ;  /* 0x0000000280057223 */ /* 0x000fca0000000005 */
[----:B------:R0:W-:Y:S05]  /*29760*/  @P2 STG.E desc[UR44][R8.64+0x340], R5 ;  /* 0x0003400508002986 */ /* 0x0001ea000c10192c */
[----:B------:R-:W-:Y:S05]  /*29770*/  @!P3 BRA `(.L_x_491) ;  /* 0x000000000004b947 */ /* 0x000fea0003800000 */
[----:B------:R0:W5:Y:S02]  /*29780*/  LDG.E.LTC128B R3, desc[UR44][R6.64+0x344] ;  /* 0x0003442c06037981 */ /* 0x000164000c1e1920 */
.L_x_491:
[----:B------:R-:W-:Y:S05]  /*29790*/  BSYNC B1 ;  /* 0x0000000000017941 */ /* 0x000fea0003800000 */
.L_x_490:
[----:B-----5:R-:W-:Y:S01]  /*297a0*/  FMUL R4, R3, R16 ;  /* 0x0000001003047220 */ /* 0x020fe20000400000 */
[----:B------:R-:W-:Y:S01]  /*297b0*/  ISETP.GT.AND P2, PT, R0, 0xd0, P1 ;  /* 0x000000d00000780c */ /* 0x000fe20000f44270 */
[----:B------:R-:W-:Y:S02]  /*297c0*/  BSSY B1, `(.L_x_492) ;  /* 0x0000005000017945 */ /* 0x000fe40003800000 */
[----:B------:R-:W-:-:S05]  /*297d0*/  FFMA R129, R129, R2, R4 ;  /* 0x0000000281817223 */ /* 0x000fca0000000004 */
[----:B------:R0:W-:Y:S05]  /*297e0*/  @P3 STG.E desc[UR44][R8.64+0x344], R129 ;  /* 0x0003448108003986 */ /* 0x0001ea000c10192c */
[----:B------:R-:W-:Y:S05]  /*297f0*/  @!P2 BRA `(.L_x_493) ;  /* 0x000000000004a947 */ /* 0x000fea0003800000 */
[----:B------:R0:W5:Y:S02]  /*29800*/  LDG.E.LTC128B R3, desc[UR44][R12.64+0x340] ;  /* 0x0003402c0c037981 */ /* 0x000164000c1e1920 */
.L_x_493:
[----:B------:R-:W-:Y:S05]  /*29810*/  BSYNC B1 ;  /* 0x0000000000017941 */ /* 0x000fea0003800000 */
.L_x_492:
        /* <DEDUP_REMOVED lines=9> */
.L_x_495:
[----:B------:R-:W-:Y:S05]  /*298b0*/  BSYNC B1 ;  /* 0x0000000000017941 */ /* 0x000fea0003800000 */
.L_x_494:
        /* <DEDUP_REMOVED lines=9> */
.L_x_497:
[----:B------:R-:W-:Y:S05]  /*29950*/  BSYNC B1 ;  /* 0x0000000000017941 */ /* 0x000fea0003800000 */
.L_x_496:
[----:B0----5:R-:W-:Y:S01]  /*29960*/  FMUL R5, R3, R16 ;  /* 0x0000001003057220 */ /* 0x021fe20000400000 */
[----:B------:R-:W-:Y:S01]  /*29970*/  ISETP.GT.AND P3, PT, R0, 0xd9, P0 ;  /* 0x000000d90000780c */ /* 0x000fe20000764270 */
[----:B------:R-:W-:Y:S02]  /*29980*/  BSSY B1, `(.L_x_498) ;  /* 0x0000005000017945 */ /* 0x000fe40003800000 */
[----:B------:R-:W-:-:S05]  /*29990*/  FFMA R5, R132, R2, R5 ;  /* 0x0000000284057223 */ /* 0x000fca0000000005 */
[----:B------:R0:W-:Y:S05]  /*299a0*/  @P2 STG.E desc[UR44][R8.64+0x360], R5 ;  /* 0x0003600508002986 */ /* 0x0001ea000c10192c */
[----:B------:R-:W-:Y:S05]  /*299b0*/  @!P3 BRA `(.L_x_499) ;  /* 0x000000000004b947 */ /* 0x000fea0003800000 */
[----:B------:R0:W5:Y:S02]  /*299c0*/  LDG.E.LTC128B R3, desc[UR44][R6.64+0x364] ;  /* 0x0003642c06037981 */ /* 0x000164000c1e1920 */
.L_x_499:
[----:B------:R-:W-:Y:S05]  /*299d0*/  BSYNC B1 ;  /* 0x0000000000017941 */ /* 0x000fea0003800000 */
.L_x_498:
[----:B-----5:R-:W-:Y:S01]  /*299e0*/  FMUL R4, R3, R16 ;  /* 0x0000001003047220 */ /* 0x020fe20000400000 */
[----:B------:R-:W-:Y:S01]  /*299f0*/  ISETP.GT.AND P2, PT, R0, 0xd8, P1 ;  /* 0x000000d80000780c */ /* 0x000fe20000f44270 */
[----:B------:R-:W-:Y:S02]  /*29a00*/  BSSY B1, `(.L_x_500) ;  /* 0x0000005000017945 */ /* 0x000fe40003800000 */
[----:B------:R-:W-:-:S05]  /*29a10*/  FFMA R133, R133, R2, R4 ;  /* 0x0000000285857223 */ /* 0x000fca0000000004 */
[----:B------:R0:W-:Y:S05]  /*29a20*/  @P3 STG.E desc[UR44][R8.64+0x364], R133 ;  /* 0x0003648508003986 */ /* 0x0001ea000c10192c */
[----:B------:R-:W-:Y:S05]  /*29a30*/  @!P2 BRA `(.L_x_501) ;  /* 0x000000000004a947 */ /* 0x000fea0003800000 */
[----:B------:R0:W5:Y:S02]  /*29a40*/  LDG.E.LTC128B R3, desc[UR44][R12.64+0x360] ;  /* 0x0003602c0c037981 */ /* 0x000164000c1e1920 */
.L_x_501:
[----:B------:R-:W-:Y:S05]  /*29a50*/  BSYNC B1 ;  /* 0x0000000000017941 */ /* 0x000fea0003800000 */
.L_x_500:
        /* <DEDUP_REMOVED lines=9> */
.L_x_503:
[----:B------:R-:W-:Y:S05]  /*29af0*/  BSYNC B1 ;  /* 0x0000000000017941 */ /* 0x000fea0003800000 */
.L_x_502:
        /* <DEDUP_REMOVED lines=9> */
.L_x_505:
[----:B------:R-:W-:Y:S05]  /*29b90*/  BSYNC B1 ;  /* 0x0000000000017941 */ /* 0x000fea0003800000 */
.L_x_504:
[----:B0----5:R-:W-:Y:S01]  /*29ba0*/  FMUL R5, R3, R16 ;  /* 0x0000001003057220 */ /* 0x021fe20000400000 */
[----:B------:R-:W-:Y:S01]  /*29bb0*/  ISETP.GT.AND P3, PT, R0, 0xe1, P0 ;  /* 0x000000e10000780c */ /* 0x000fe20000764270 */
[----:B------:R-:W-:Y:S02]  /*29bc0*/  BSSY B1, `(.L_x_506) ;  /* 0x0000005000017945 */ /* 0x000fe40003800000 */
[----:B------:R-:W-:-:S05]  /*29bd0*/  FFMA R5, R136, R2, R5 ;  /* 0x0000000288057223 */ /* 0x000fca0000000005 */
[----:B------:R0:W-:Y:S05]  /*29be0*/  @P2 STG.E desc[UR44][R8.64+0x380], R5 ;  /* 0x0003800508002986 */ /* 0x0001ea000c10192c */
[----:B------:R-:W-:Y:S05]  /*29bf0*/  @!P3 BRA `(.L_x_507) ;  /* 0x000000000004b947 */ /* 0x000fea0003800000 */
[----:B------:R0:W5:Y:S02]  /*29c00*/  LDG.E.LTC128B R3, desc[UR44][R6.64+0x384] ;  /* 0x0003842c06037981 */ /* 0x000164000c1e1920 */
.L_x_507:
[----:B------:R-:W-:Y:S05]  /*29c10*/  BSYNC B1 ;  /* 0x0000000000017941 */ /* 0x000fea0003800000 */
.L_x_506:
[----:B-----5:R-:W-:Y:S01]  /*29c20*/  FMUL R4, R3, R16 ;  /* 0x0000001003047220 */ /* 0x020fe20000400000 */
[----:B------:R-:W-:Y:S01]  /*29c30*/  ISETP.GT.AND P2, PT, R0, 0xe0, P1 ;  /* 0x000000e00000780c */ /* 0x000fe20000f44270 */
[----:B------:R-:W-:Y:S02]  /*29c40*/  BSSY B1, `(.L_x_508) ;  /* 0x0000005000017945 */ /* 0x000fe40003800000 */
[----:B------:R-:W-:-:S05]  /*29c50*/  FFMA R137, R137, R2, R4 ;  /* 0x0000000289897223 */ /* 0x000fca0000000004 */
[----:B------:R0:W-:Y:S05]  /*29c60*/  @P3 STG.E desc[UR44][R8.64+0x384], R137 ;  /* 0x0003848908003986 */ /* 0x0001ea000c10192c */
[----:B------:R-:W-:Y:S05]  /*29c70*/  @!P2 BRA `(.L_x_509) ;  /* 0x000000000004a947 */ /* 0x000fea0003800000 */
[----:B------:R0:W5:Y:S02]  /*29c80*/  LDG.E.LTC128B R3, desc[UR44][R12.64+0x380] ;  /* 0x0003802c0c037981 */ /* 0x000164000c1e1920 */
.L_x_509:
[----:B------:R-:W-:Y:S05]  /*29c90*/  BSYNC B1 ;  /* 0x0000000000017941 */ /* 0x000fea0003800000 */
.L_x_508:
        /* <DEDUP_REMOVED lines=9> */
.L_x_511:
[----:B------:R-:W-:Y:S05]  /*29d30*/  BSYNC B1 ;  /* 0x0000000000017941 */ /* 0x000fea0003800000 */
.L_x_510:
        /* <DEDUP_REMOVED lines=9> */
.L_x_513:
[----:B------:R-:W-:Y:S05]  /*29dd0*/  BSYNC B1 ;  /* 0x0000000000017941 */ /* 0x000fea0003800000 */
.L_x_512:
[----:B0----5:R-:W-:Y:S01]  /*29de0*/  FMUL R5, R3, R16 ;  /* 0x0000001003057220 */ /* 0x021fe20000400000 */
[----:B------:R-:W-:Y:S01]  /*29df0*/  ISETP.GT.AND P3, PT, R0, 0xe9, P0 ;  /* 0x000000e90000780c */ /* 0x000fe20000764270 */
[----:B------:R-:W-:Y:S02]  /*29e00*/  BSSY B1, `(.L_x_514) ;  /* 0x0000005000017945 */ /* 0x000fe40003800000 */
[----:B------:R-:W-:-:S05]  /*29e10*/  FFMA R5, R140, R2, R5 ;  /* 0x000000028c057223 */ /* 0x000fca0000000005 */
[----:B------:R0:W-:Y:S05]  /*29e20*/  @P2 STG.E desc[UR44][R8.64+0x3a0], R5 ;  /* 0x0003a00508002986 */ /* 0x0001ea000c10192c */
[----:B------:R-:W-:Y:S05]  /*29e30*/  @!P3 BRA `(.L_x_515) ;  /* 0x000000000004b947 */ /* 0x000fea0003800000 */
[----:B------:R0:W5:Y:S02]  /*29e40*/  LDG.E.LTC128B R3, desc[UR44][R6.64+0x3a4] ;  /* 0x0003a42c06037981 */ /* 0x000164000c1e1920 */
.L_x_515:
[----:B------:R-:W-:Y:S05]  /*29e50*/  BSYNC B1 ;  /* 0x0000000000017941 */ /* 0x000fea0003800000 */
.L_x_514:
[----:B-----5:R-:W-:Y:S01]  /*29e60*/  FMUL R4, R3, R16 ;  /* 0x0000001003047220 */ /* 0x020fe20000400000 */
[----:B------:R-:W-:Y:S01]  /*29e70*/  ISETP.GT.AND P2, PT, R0, 0xe8, P1 ;  /* 0x000000e80000780c */ /* 0x000fe20000f44270 */
[----:B------:R-:W-:Y:S02]  /*29e80*/  BSSY B1, `(.L_x_516) ;  /* 0x0000005000017945 */ /* 0x000fe40003800000 */
[----:B------:R-:W-:-:S05]  /*29e90*/  FFMA R141, R141, R2, R4 ;  /* 0x000000028d8d7223 */ /* 0x000fca0000000004 */
[----:B------:R0:W-:Y:S05]  /*29ea0*/  @P3 STG.E desc[UR44][R8.64+0x3a4], R141 ;  /* 0x0003a48d08003986 */ /* 0x0001ea000c10192c */
[----:B------:R-:W-:Y:S05]  /*29eb0*/  @!P2 BRA `(.L_x_517) ;  /* 0x000000000004a947 */ /* 0x000fea0003800000 */
[----:B------:R0:W5:Y:S02]  /*29ec0*/  LDG.E.LTC128B R3, desc[UR44][R12.64+0x3a0] ;  /* 0x0003a02c0c037981 */ /* 0x000164000c1e1920 */
.L_x_517:
[----:B------:R-:W-:Y:S05]  /*29ed0*/  BSYNC B1 ;  /* 0x0000000000017941 */ /* 0x000fea0003800000 */
.L_x_516:
        /* <DEDUP_REMOVED lines=9> */
.L_x_519:
[----:B------:R-:W-:Y:S05]  /*29f70*/  BSYNC B1 ;  /* 0x0000000000017941 */ /* 0x000fea0003800000 */
.L_x_518:
        /* <DEDUP_REMOVED lines=9> */
.L_x_521:
[----:B------:R-:W-:Y:S05]  /*2a010*/  BSYNC B1 ;  /* 0x0000000000017941 */ /* 0x000fea0003800000 */
.L_x_520:
[----:B0----5:R-:W-:Y:S01]  /*2a020*/  FMUL R5, R3, R16 ;  /* 0x0000001003057220 */ /* 0x021fe20000400000 */
[----:B------:R-:W-:Y:S01]  /*2a030*/  ISETP.GT.AND P3, PT, R0, 0xf1, P0 ;  /* 0x000000f10000780c */ /* 0x000fe20000764270 */
[----:B------:R-:W-:Y:S02]  /*2a040*/  BSSY B1, `(.L_x_522) ;  /* 0x0000005000017945 */ /* 0x000fe40003800000 */
[----:B------:R-:W-:-:S05]  /*2a050*/  FFMA R5, R144, R2, R5 ;  /* 0x0000000290057223 */ /* 0x000fca0000000005 */
[----:B------:R0:W-:Y:S05]  /*2a060*/  @P2 STG.E desc[UR44][R8.64+0x3c0], R5 ;  /* 0x0003c00508002986 */ /* 0x0001ea000c10192c */
[----:B------:R-:W-:Y:S05]  /*2a070*/  @!P3 BRA `(.L_x_523) ;  /* 0x000000000004b947 */ /* 0x000fea0003800000 */
[----:B------:R0:W5:Y:S02]  /*2a080*/  LDG.E.LTC128B R3, desc[UR44][R6.64+0x3c4] ;  /* 0x0003c42c06037981 */ /* 0x000164000c1e1920 */
.L_x_523:
[----:B------:R-:W-:Y:S05]  /*2a090*/  BSYNC B1 ;  /* 0x0000000000017941 */ /* 0x000fea0003800000 */
.L_x_522:
[----:B-----5:R-:W-:Y:S01]  /*2a0a0*/  FMUL R4, R3, R16 ;  /* 0x0000001003047220 */ /* 0x020fe20000400000 */
[----:B------:R-:W-:Y:S01]  /*2a0b0*/  ISETP.GT.AND P2, PT, R0, 0xf0, P1 ;  /* 0x000000f00000780c */ /* 0x000fe20000f44270 */
[----:B------:R-:W-:Y:S02]  /*2a0c0*/  BSSY B1, `(.L_x_524) ;  /* 0x0000005000017945 */ /* 0x000fe40003800000 */
[----:B------:R-:W-:-:S05]  /*2a0d0*/  FFMA R145, R145, R2, R4 ;  /* 0x0000000291917223 */ /* 0x000fca0000000004 */
[----:B------:R0:W-:Y:S05]  /*2a0e0*/  @P3 STG.E desc[UR44][R8.64+0x3c4], R145 ;  /* 0x0003c49108003986 */ /* 0x0001ea000c10192c */
[----:B------:R-:W-:Y:S05]  /*2a0f0*/  @!P2 BRA `(.L_x_525) ;  /* 0x000000000004a947 */ /* 0x000fea0003800000 */
[----:B------:R0:W5:Y:S02]  /*2a100*/  LDG.E.LTC128B R3, desc[UR44][R12.64+0x3c0] ;  /* 0x0003c02c0c037981 */ /* 0x000164000c1e1920 */
.L_x_525:
[----:B------:R-:W-:Y:S05]  /*2a110*/  BSYNC B1 ;  /* 0x0000000000017941 */ /* 0x000fea0003800000 */
.L_x_524:
        /* <DEDUP_REMOVED lines=9> */
.L_x_527:
[----:B------:R-:W-:Y:S05]  /*2a1b0*/  BSYNC B1 ;  /* 0x0000000000017941 */ /* 0x000fea0003800000 */
.L_x_526:
        /* <DEDUP_REMOVED lines=9> */
.L_x_529:
[----:B------:R-:W-:Y:S05]  /*2a250*/  BSYNC B1 ;  /* 0x0000000000017941 */ /* 0x000fea0003800000 */
.L_x_528:
[----:B0----5:R-:W-:Y:S01]  /*2a260*/  FMUL R5, R3, R16 ;  /* 0x0000001003057220 */ /* 0x021fe20000400000 */
[----:B------:R-:W-:Y:S01]  /*2a270*/  ISETP.GT.AND P0, PT, R0, 0xf9, P0 ;  /* 0x000000f90000780c */ /* 0x000fe20000704270 */
[----:B------:R-:W-:Y:S02]  /*2a280*/  BSSY B1, `(.L_x_530) ;  /* 0x0000005000017945 */ /* 0x000fe40003800000 */
[----:B------:R-:W-:-:S05]  /*2a290*/  FFMA R5, R148, R2, R5 ;  /* 0x0000000294057223 */ /* 0x000fca0000000005 */
[----:B------:R0:W-:Y:S05]  /*2a2a0*/  @P2 STG.E desc[UR44][R8.64+0x3e0], R5 ;  /* 0x0003e00508002986 */ /* 0x0001ea000c10192c */
[----:B------:R-:W-:Y:S05]  /*2a2b0*/  @!P0 BRA `(.L_x_531) ;  /* 0x0000000000048947 */ /* 0x000fea0003800000 */
[----:B------:R0:W5:Y:S02]  /*2a2c0*/  LDG.E.LTC128B R3, desc[UR44][R6.64+0x3e4] ;  /* 0x0003e42c06037981 */ /* 0x000164000c1e1920 */
.L_x_531:
[----:B------:R-:W-:Y:S05]  /*2a2d0*/  BSYNC B1 ;  /* 0x0000000000017941 */ /* 0x000fea0003800000 */
.L_x_530:
[----:B-----5:R-:W-:Y:S01]  /*2a2e0*/  FMUL R4, R3, R16 ;  /* 0x0000001003047220 */ /* 0x020fe20000400000 */
[----:B------:R-:W-:Y:S01]  /*2a2f0*/  ISETP.GT.AND P2, PT, R0, 0xf8, P1 ;  /* 0x000000f80000780c */ /* 0x000fe20000f44270 */
[----:B------:R-:W-:Y:S02]  /*2a300*/  BSSY B1, `(.L_x_532) ;  /* 0x0000005000017945 */ /* 0x000fe40003800000 */
[----:B------:R-:W-:-:S05]  /*2a310*/  FFMA R149, R149, R2, R4 ;  /* 0x0000000295957223 */ /* 0x000fca0000000004 */
[----:B------:R0:W-:Y:S05]  /*2a320*/  @P0 STG.E desc[UR44][R8.64+0x3e4], R149 ;  /* 0x0003e49508000986 */ /* 0x0001ea000c10192c */
[----:B------:R-:W-:Y:S05]  /*2a330*/  @!P2 BRA `(.L_x_533) ;  /* 0x000000000004a947 */ /* 0x000fea0003800000 */
[----:B------:R0:W5:Y:S02]  /*2a340*/  LDG.E.LTC128B R3, desc[UR44][R12.64+0x3e0] ;  /* 0x0003e02c0c037981 */ /* 0x000164000c1e1920 */
.L_x_533:
[----:B------:R-:W-:Y:S05]  /*2a350*/  BSYNC B1 ;  /* 0x0000000000017941 */ /* 0x000fea0003800000 */
.L_x_532:
[----:B0----5:R-:W-:Y:S01]  /*2a360*/  FMUL R5, R3, R16 ;  /* 0x0000001003057220 */ /* 0x021fe20000400000 */
[----:B------:R-:W-:Y:S01]  /*2a370*/  @P2 IMAD.MOV.U32 R4, RZ, RZ, R158 ;  /* 0x000000ffff042224 */ /* 0x000fe200078e009e */
[----:B------:R-:W-:Y:S01]  /*2a380*/  ISETP.GT.AND P1, PT, R0, 0xf9, P1 ;  /* 0x000000f90000780c */ /* 0x000fe20000f24270 */
[----:B------:R-:W-:Y:S01]  /*2a390*/  BSSY B1, `(.L_x_534) ;  /* 0x0000006000017945 */ /* 0x000fe20003800000 */
[----:B-1----:R-:W-:Y:S01]  /*2a3a0*/  FFMA R7, R150, R2, R5 ;  /* 0x0000000296077223 */ /* 0x002fe20000000005 */
[----:B------:R-:W-:-:S05]  /*2a3b0*/  @P2 MOV R5, R159 ;  /* 0x0000009f00052202 */ /* 0x000fca0000000f00 */
[----:B------:R0:W-:Y:S05]  /*2a3c0*/  @P2 STG.E desc[UR44][R4.64+0x3e0], R7 ;  /* 0x0003e00704002986 */ /* 0x0001ea000c10192c */
[----:B------:R-:W-:Y:S05]  /*2a3d0*/  @!P1 BRA `(.L_x_535) ;  /* 0x0000000000049947 */ /* 0x000fea0003800000 */
[----:B------:R1:W5:Y:S02]  /*2a3e0*/  LDG.E.LTC128B R3, desc[UR44][R12.64+0x3e4] ;  /* 0x0003e42c0c037981 */ /* 0x000364000c1e1920 */
.L_x_535:
[----:B------:R-:W-:Y:S05]  /*2a3f0*/  BSYNC B1 ;  /* 0x0000000000017941 */ /* 0x000fea0003800000 */
.L_x_534:
[----:B-----5:R-:W-:-:S04]  /*2a400*/  FMUL R0, R3, R16 ;  /* 0x0000001003007220 */ /* 0x020fc80000400000 */
[----:B------:R-:W-:Y:S01]  /*2a410*/  FFMA R151, R151, R2, R0 ;  /* 0x0000000297977223 */ /* 0x000fe20000000000 */
[----:B------:R-:W-:Y:S06]  /*2a420*/  @!P1 BRA `(.L_x_536) ;  /* 0x00000040003c9947 */ /* 0x000fec0003800000 */
[----:B------:R0:W-:Y:S01]  /*2a430*/  STG.E desc[UR44][R158.64+0x3e4], R151 ;  /* 0x0003e4979e007986 */ /* 0x0001e2000c10192c */
[----:B------:R-:W-:Y:S05]  /*2a440*/  BRA `(.L_x_536) ;  /* 0x0000004000347947 */ /* 0x000fea0003800000 */
.L_x_29:
[----:B------:R-:W2:Y:S01]  /*2a450*/  LDL.LU R3, [R1] ;  /* 0x0000000001037983 */ /* 0x000ea20000300800 */
[----:B------:R-:W-:-:S03]  /*2a460*/  ULDC.64 UR4, c[0x0][0x5c0] ;  /* 0x0001700000047ab9 */ /* 0x000fc60000000a00 */
[----:B------:R-:W3:Y:S04]  /*2a470*/  LDL.LU R8, [R1+0x5c] ;  /* 0x00005c0001087983 */ /* 0x000ee80000300800 */
[----:B------:R-:W4:Y:S04]  /*2a480*/  LDL.LU R9, [R1+0x60] ;  /* 0x0000600001097983 */ /* 0x000f280000300800 */
[----:B------:R-:W5:Y:S04]  /*2a490*/  LDL.LU R235, [R1+0x88] ;  /* 0x0000880001eb7983 */ /* 0x000f680000300800 */
        /* <DEDUP_REMOVED lines=92> */
[----:B------:R-:W5:Y:S01]  /*2aa60*/  LDL.LU R12, [R1+0x1fc] ;  /* 0x0001fc00010c7983 */ /* 0x000f620000300800 */
[----:B------:R-:W-:-:S03]  /*2aa70*/  LEA R4, P0, R6, UR4, 0x2 ;  /* 0x0000000406047c11 */ /* 0x000fc6000f8010ff */
[----:B------:R-:W3:Y:S01]  /*2aa80*/  LDL.LU R7, [R1+0x4] ;  /* 0x0000040001077983 */ /* 0x000ee20000300800 */
[----:B------:R-:W-:Y:S02]  /*2aa90*/  LEA.HI.X R5, R6, UR5, R10, 0x2, P0 ;  /* 0x0000000506057c11 */ /* 0x000fe400080f140a */
[----:B------:R-:W-:Y:S01]  /*2aaa0*/  ISETP.GT.AND P0, PT, R0, 0x1, P3 ;  /* 0x000000010000780c */ /* 0x000fe20001f04270 */
[-C--:B--2---:R-:W-:Y:S01]  /*2aab0*/  FMUL R3, R3, R2.reuse ;  /* 0x0000000203037220 */ /* 0x084fe20000400000 */
[----:B------:R-:W2:Y:S04]  /*2aac0*/  LDL.LU R10, [R1+0x84] ;  /* 0x00008400010a7983 */ /* 0x000ea80000300800 */
[----:B------:R3:W-:Y:S02]  /*2aad0*/  @P1 STG.E desc[UR44][R4.64], R3 ;  /* 0x0000000304001986 */ /* 0x0007e4000c10192c */
[----:B---3--:R-:W-:-:S05]  /*2aae0*/  FMUL R3, R7, R2 ;  /* 0x0000000207037220 */ /* 0x008fca0000400000 */
[----:B------:R0:W-:Y:S04]  /*2aaf0*/  @P0 STG.E desc[UR44][R4.64+0x4], R3 ;  /* 0x0000040304000986 */ /* 0x0001e8000c10192c */
[----:B0-----:R-:W3:Y:S01]  /*2ab00*/  LDL.LU R3, [R1+0x8] ;  /* 0x0000080001037983 */ /* 0x001ee20000300800 */
[----:B------:R-:W-:Y:S01]  /*2ab10*/  ISETP.GT.AND P2, PT, R17, 0x8, PT ;  /* 0x000000081100780c */ /* 0x000fe20003f44270 */
[----:B------:R-:W-:-:S03]  /*2ab20*/  USHF.L.U32 UR5, UR8, 0x5, URZ ;  /* 0x0000000508057899 */ /* 0x000fc6000800063f */
[----:B------:R-:W-:Y:S01]  /*2ab30*/  ISETP.GT.AND P0, PT, R0, RZ, P2 ;  /* 0x000000ff0000720c */ /* 0x000fe20001704270 */
[----:B------:R-:W-:Y:S02]  /*2ab40*/  USHF.L.U64.HI UR4, UR8, 0x5, UR9 ;  /* 0x0000000508047899 */ /* 0x000fe40008010209 */
[----:B------:R-:W-:-:S04]  /*2ab50*/  IADD3 R6, P1, R4, UR5, RZ ;  /* 0x0000000504067c10 */ /* 0x000fc8000ff3e0ff */
[----:B------:R-:W-:Y:S01]  /*2ab60*/  IADD3.X R7, R5, UR4, RZ, P1, !PT ;  /* 0x0000000405077c10 */ /* 0x000fe20008ffe4ff */
[----:B---3--:R-:W-:-:S05]  /*2ab70*/  FMUL R3, R3, R2 ;  /* 0x0000000203037220 */ /* 0x008fca0000400000 */
[----:B------:R0:W-:Y:S04]  /*2ab80*/  @P0 STG.E desc[UR44][R6.64], R3 ;  /* 0x0000000306000986 */ /* 0x0001e8000c10192c */
[----:B0-----:R-:W3:Y:S01]  /*2ab90*/  LDL.LU R3, [R1+0xc] ;  /* 0x00000c0001037983 */ /* 0x001ee20000300800 */
[----:B------:R-:W-:Y:S01]  /*2aba0*/  ISETP.GT.AND P0, PT, R0, 0x1, P2 ;  /* 0x000000010000780c */ /* 0x000fe20001704270 */
[----:B---3--:R-:W-:-:S12]  /*2abb0*/  FMUL R3, R3, R2 ;  /* 0x0000000203037220 */ /* 0x008fd80000400000 */
        /* <DEDUP_REMOVED lines=74> */
[C---:B------:R-:W-:Y:S02]  /*2b060*/  ISETP.GT.AND P4, PT, R0.reuse, 0x28, P2 ;  /* 0x000000280000780c */ /* 0x040fe40001784270 */
[----:B------:R-:W-:Y:S01]  /*2b070*/  ISETP.GT.AND P5, PT, R0, 0x29, P2 ;  /* 0x000000290000780c */ /* 0x000fe200017a4270 */
[-C--:B------:R-:W-:Y:S01]  /*2b080*/  FMUL R8, R8, R2.reuse ;  /* 0x0000000208087220 */ /* 0x080fe20000400000 */
[----:B---3--:R-:W-:-:S09]  /*2b090*/  FMUL R3, R3, R2 ;  /* 0x0000000203037220 */ /* 0x008fd20000400000 */
[----:B------:R0:W-:Y:S04]  /*2b0a0*/  @P4 STG.E desc[UR44][R6.64+0xa0], R3 ;  /* 0x0000a00306004986 */ /* 0x0001e8000c10192c */
[----:B------:R1:W-:Y:S04]  /*2b0b0*/  @P5 STG.E desc[UR44][R6.64+0xa4], R8 ;  /* 0x0000a40806005986 */ /* 0x0003e8000c10192c */
[----:B0-----:R-:W3:Y:S04]  /*2b0c0*/  LDL.LU R3, [R1+0x64] ;  /* 0x0000640001037983 */ /* 0x001ee80000300800 */
[----:B-1----:R-:W5:Y:S01]  /*2b0d0*/  LDL.LU R8, [R1+0x68] ;  /* 0x0000680001087983 */ /* 0x002f620000300800 */
[----:B------:R-:W-:-:S02]  /*2b0e0*/  ISETP.GT.AND P6, PT, R0, 0x30, P3 ;  /* 0x000000300000780c */ /* 0x000fc40001fc4270 */
[C---:B------:R-:W-:Y:S02]  /*2b0f0*/  ISETP.GT.AND P0, PT, R0.reuse, 0x31, P3 ;  /* 0x000000310000780c */ /* 0x040fe40001f04270 */
[----:B------:R-:W-:Y:S01]  /*2b100*/  ISETP.GT.AND P1, PT, R0, 0x30, P2 ;  /* 0x000000300000780c */ /* 0x000fe20001724270 */
[----:B----4-:R-:W-:-:S08]  /*2b110*/  FMUL R9, R9, R2 ;  /* 0x0000000209097220 */ /* 0x010fd00000400000 */
[----:B------:R0:W-:Y:S04]  /*2b120*/  @P6 STG.E desc[UR44][R4.64+0xc0], R9 ;  /* 0x0000c00904006986 */ /* 0x0001e8000c10192c */
[----:B0-----:R-:W4:Y:S01]  /*2b130*/  LDL.LU R9, [R1+0x74] ;  /* 0x0000740001097983 */ /* 0x001f220000300800 */
[-C--:B---3--:R-:W-:Y:S01]  /*2b140*/  FMUL R3, R3, R2.reuse ;  /* 0x0000000203037220 */ /* 0x088fe20000400000 */
[----:B-----5:R-:W-:-:S04]  /*2b150*/  FMUL R8, R8, R2 ;  /* 0x0000000208087220 */ /* 0x020fc80000400000 */
[----:B------:R0:W-:Y:S04]  /*2b160*/  @P0 STG.E desc[UR44][R4.64+0xc4], R3 ;  /* 0x0000c40304000986 */ /* 0x0001e8000c10192c */
[----:B------:R1:W-:Y:S04]  /*2b170*/  @P1 STG.E desc[UR44][R6.64+0xc0], R8 ;  /* 0x0000c00806001986 */ /* 0x0003e8000c10192c */
[----:B0-----:R-:W3:Y:S04]  /*2b180*/  LDL.LU R3, [R1+0x6c] ;  /* 0x00006c0001037983 */ /* 0x001ee80000300800 */
[----:B-1----:R-:W5:Y:S01]  /*2b190*/  LDL.LU R8, [R1+0x70] ;  /* 0x0000700001087983 */ /* 0x002f620000300800 */
[----:B------:R-:W-:-:S02]  /*2b1a0*/  ISETP.GT.AND P4, PT, R0, 0x31, P2 ;  /* 0x000000310000780c */ /* 0x000fc40001784270 */
[C---:B------:R-:W-:Y:S02]  /*2b1b0*/  ISETP.GT.AND P5, PT, R0.reuse, 0x38, P3 ;  /* 0x000000380000780c */ /* 0x040fe40001fa4270 */
[----:B------:R-:W-:Y:S01]  /*2b1c0*/  ISETP.GT.AND P6, PT, R0, 0x39, P3 ;  /* 0x000000390000780c */ /* 0x000fe20001fc4270 */
[-C--:B----4-:R-:W-:Y:S01]  /*2b1d0*/  FMUL R9, R9, R2.reuse ;  /* 0x0000000209097220 */ /* 0x090fe20000400000 */
[-C--:B---3--:R-:W-:Y:S01]  /*2b1e0*/  FMUL R3, R3, R2.reuse ;  /* 0x0000000203037220 */ /* 0x088fe20000400000 */
[----:B-----5:R-:W-:-:S06]  /*2b1f0*/  FMUL R8, R8, R2 ;  /* 0x0000000208087220 */ /* 0x020fcc0000400000 */
[----:B------:R0:W-:Y:S04]  /*2b200*/  @P4 STG.E desc[UR44][R6.64+0xc4], R3 ;  /* 0x0000c40306004986 */ /* 0x0001e8000c10192c */
[----:B------:R1:W-:Y:S04]  /*2b210*/  @P5 STG.E desc[UR44][R4.64+0xe0], R8 ;  /* 0x0000e00804005986 */ /* 0x0003e8000c10192c */
[----:B0-----:R-:W3:Y:S04]  /*2b220*/  LDL.LU R3, [R1+0x78] ;  /* 0x0000780001037983 */ /* 0x001ee80000300800 */
[----:B-1----:R-:W4:Y:S04]  /*2b230*/  LDL.LU R8, [R1+0x7c] ;  /* 0x00007c0001087983 */ /* 0x002f280000300800 */
[----:B------:R0:W-:Y:S04]  /*2b240*/  @P6 STG.E desc[UR44][R4.64+0xe4], R9 ;  /* 0x0000e40904006986 */ /* 0x0001e8000c10192c */
[----:B0-----:R-:W5:Y:S01]  /*2b250*/  LDL.LU R9, [R1+0x80] ;  /* 0x0000800001097983 */ /* 0x001f620000300800 */
[----:B------:R-:W-:-:S02]  /*2b260*/  ISETP.GT.AND P0, PT, R0, 0x38, P2 ;  /* 0x000000380000780c */ /* 0x000fc40001704270 */
[C---:B------:R-:W-:Y:S02]  /*2b270*/  ISETP.GT.AND P1, PT, R0.reuse, 0x39, P2 ;  /* 0x000000390000780c */ /* 0x040fe40001724270 */
[C---:B------:R-:W-:Y:S02]  /*2b280*/  ISETP.GT.AND P4, PT, R0.reuse, 0x40, P3 ;  /* 0x000000400000780c */ /* 0x040fe40001f84270 */
[C---:B------:R-:W-:Y:S02]  /*2b290*/  ISETP.GT.AND P5, PT, R0.reuse, 0x41, P3 ;  /* 0x000000410000780c */ /* 0x040fe40001fa4270 */
[----:B------:R-:W-:Y:S01]  /*2b2a0*/  ISETP.GT.AND P6, PT, R0, 0x40, P2 ;  /* 0x000000400000780c */ /* 0x000fe200017c4270 */
[-C--:B------:R-:W-:Y:S01]  /*2b2b0*/  FMUL R11, R11, R2.reuse ;  /* 0x000000020b0b7220 */ /* 0x080fe20000400000 */
[-C--:B------:R-:W-:Y:S01]  /*2b2c0*/  FMUL R13, R13, R2.reuse ;  /* 0x000000020d0d7220 */ /* 0x080fe20000400000 */
[-C--:B------:R-:W-:Y:S01]  /*2b2d0*/  FMUL R15, R15, R2.reuse ;  /* 0x000000020f0f7220 */ /* 0x080fe20000400000 */
[----:B------:R-:W-:Y:S01]  /*2b2e0*/  USHF.L.U32 UR12, UR8, 0x9, URZ ;  /* 0x00000009080c7899 */ /* 0x000fe2000800063f */
[-C--:B---3--:R-:W-:Y:S01]  /*2b2f0*/  FMUL R3, R3, R2.reuse ;  /* 0x0000000203037220 */ /* 0x088fe20000400000 */
[----:B----4-:R-:W-:-:S04]  /*2b300*/  FMUL R8, R8, R2 ;  /* 0x0000000208087220 */ /* 0x010fc80000400000 */
[----:B------:R2:W-:Y:S04]  /*2b310*/  @P0 STG.E desc[UR44][R6.64+0xe0], R3 ;  /* 0x0000e00306000986 */ /* 0x0005e8000c10192c */
[----:B------:R5:W-:Y:S01]  /*2b320*/  @P1 STG.E desc[UR44][R6.64+0xe4], R8 ;  /* 0x0000e40806001986 */ /* 0x000be2000c10192c */
[C---:B------:R-:W-:Y:S02]  /*2b330*/  ISETP.GT.AND P0, PT, R0.reuse, 0x41, P2 ;  /* 0x000000410000780c */ /* 0x040fe40001704270 */
[----:B------:R-:W-:Y:S01]  /*2b340*/  ISETP.GT.AND P1, PT, R0, 0x48, P3 ;  /* 0x000000480000780c */ /* 0x000fe20001f24270 */
[-C--:B--2---:R-:W-:Y:S01]  /*2b350*/  FMUL R3, R10, R2.reuse ;  /* 0x000000020a037220 */ /* 0x084fe20000400000 */
[-C--:B-----5:R-:W-:Y:S01]  /*2b360*/  FMUL R8, R9, R2.reuse ;  /* 0x0000000209087220 */ /* 0x0a0fe20000400000 */
[----:B------:R-:W-:-:S04]  /*2b370*/  FMUL R9, R235, R2 ;  /* 0x00000002eb097220 */ /* 0x000fc80000400000 */
[----:B------:R-:W-:Y:S01]  /*2b380*/  @P4 STG.E desc[UR44][R4.64+0x100], R8 ;  /* 0x0001000804004986 */ /* 0x000fe2000c10192c */
[----:B------:R-:W-:-:S03]  /*2b390*/  ISETP.GT.AND P4, PT, R0, 0x49, P3 ;  /* 0x000000490000780c */ /* 0x000fc60001f84270 */
[----:B------:R0:W-:Y:S01]  /*2b3a0*/  @P5 STG.E desc[UR44][R4.64+0x104], R3 ;  /* 0x0001040304005986 */ /* 0x0001e2000c10192c */
[----:B------:R-:W-:-:S03]  /*2b3b0*/  ISETP.GT.AND P5, PT, R0, 0x48, P2 ;  /* 0x000000480000780c */ /* 0x000fc600017a4270 */
[----:B------:R1:W-:Y:S01]  /*2b3c0*/  @P6 STG.E desc[UR44][R6.64+0x100], R9 ;  /* 0x0001000906006986 */ /* 0x0003e2000c10192c */
[----:B------:R-:W-:-:S03]  /*2b3d0*/  ISETP.GT.AND P6, PT, R0, 0x49, P2 ;  /* 0x000000490000780c */ /* 0x000fc600017c4270 */
[----:B------:R2:W-:Y:S01]  /*2b3e0*/  @P0 STG.E desc[UR44][R6.64+0x104], R11 ;  /* 0x0001040b06000986 */ /* 0x0005e2000c10192c */
[----:B0-----:R-:W-:-:S03]  /*2b3f0*/  FMUL R3, R234, R2 ;  /* 0x00000002ea037220 */ /* 0x001fc60000400000 */
[----:B------:R0:W-:Y:S01]  /*2b400*/  @P1 STG.E desc[UR44][R4.64+0x120], R13 ;  /* 0x0001200d04001986 */ /* 0x0001e2000c10192c */
[C---:B------:R-:W-:Y:S01]  /*2b410*/  ISETP.GT.AND P0, PT, R0.reuse, 0x50, P3 ;  /* 0x000000500000780c */ /* 0x040fe20001f04270 */
[----:B-1----:R-:W-:Y:S01]  /*2b420*/  FMUL R9, R233, R2 ;  /* 0x00000002e9097220 */ /* 0x002fe20000400000 */
[C---:B------:R-:W-:Y:S01]  /*2b430*/  ISETP.GT.AND P1, PT, R0.reuse, 0x51, P3 ;  /* 0x000000510000780c */ /* 0x040fe20001f24270 */
[----:B------:R1:W-:Y:S01]  /*2b440*/  @P4 STG.E desc[UR44][R4.64+0x124], R3 ;  /* 0x0001240304004986 */ /* 0x0003e2000c10192c */
[----:B------:R-:W-:-:S03]  /*2b450*/  ISETP.GT.AND P4, PT, R0, 0x50, P2 ;  /* 0x000000500000780c */ /* 0x000fc60001784270 */
[----:B------:R3:W-:Y:S01]  /*2b460*/  @P5 STG.E desc[UR44][R6.64+0x120], R9 ;  /* 0x0001200906005986 */ /* 0x0007e2000c10192c */
[----:B------:R-:W-:-:S03]  /*2b470*/  ISETP.GT.AND P5, PT, R0, 0x51, P2 ;  /* 0x000000510000780c */ /* 0x000fc600017a4270 */
[----:B------:R4:W-:Y:S01]  /*2b480*/  @P6 STG.E desc[UR44][R6.64+0x124], R15 ;  /* 0x0001240f06006986 */ /* 0x0009e2000c10192c */
[----:B------:R-:W-:Y:S01]  /*2b490*/  ISETP.GT.AND P6, PT, R0, 0x58, P3 ;  /* 0x000000580000780c */ /* 0x000fe20001fc4270 */
[-C--:B--2---:R-:W-:Y:S01]  /*2b4a0*/  FMUL R11, R232, R2.reuse ;  /* 0x00000002e80b7220 */ /* 0x084fe20000400000 */
[-C--:B0-----:R-:W-:Y:S01]  /*2b4b0*/  FMUL R13, R231, R2.reuse ;  /* 0x00000002e70d7220 */ /* 0x081fe20000400000 */
[----:B-1----:R-:W-:-:S03]  /*2b4c0*/  FMUL R3, R230, R2 ;  /* 0x00000002e6037220 */ /* 0x002fc60000400000 */
[----:B------:R0:W-:Y:S01]  /*2b4d0*/  @P0 STG.E desc[UR44][R4.64+0x140], R11 ;  /* 0x0001400b04000986 */ /* 0x0001e2000c10192c */
[-C--:B---3--:R-:W-:Y:S01]  /*2b4e0*/  FMUL R9, R229, R2.reuse ;  /* 0x00000002e5097220 */ /* 0x088fe20000400000 */
[----:B------:R-:W-:Y:S02]  /*2b4f0*/  ISETP.GT.AND P0, PT, R0, 0x59, P3 ;  /* 0x000000590000780c */ /* 0x000fe40001f04270 */
[----:B------:R1:W-:Y:S01]  /*2b500*/  @P1 STG.E desc[UR44][R4.64+0x144], R13 ;  /* 0x0001440d04001986 */ /* 0x0003e2000c10192c */
[----:B----4-:R-:W-:Y:S01]  /*2b510*/  FMUL R15, R228, R2 ;  /* 0x00000002e40f7220 */ /* 0x010fe20000400000 */
[C---:B------:R-:W-:Y:S02]  /*2b520*/  ISETP.GT.AND P1, PT, R0.reuse, 0x58, P2 ;  /* 0x000000580000780c */ /* 0x040fe40001724270 */
[----:B------:R2:W-:Y:S01]  /*2b530*/  @P4 STG.E desc[UR44][R6.64+0x140], R3 ;  /* 0x0001400306004986 */ /* 0x0005e2000c10192c */
[----:B------:R-:W-:-:S03]  /*2b540*/  ISETP.GT.AND P4, PT, R0, 0x59, P2 ;  /* 0x000000590000780c */ /* 0x000fc60001784270 */
[----:B------:R3:W-:Y:S01]  /*2b550*/  @P5 STG.E desc[UR44][R6.64+0x144], R9 ;  /* 0x0001440906005986 */ /* 0x0007e2000c10192c */
[----:B------:R-:W-:-:S03]  /*2b560*/  ISETP.GT.AND P5, PT, R0, 0x60, P3 ;  /* 0x000000600000780c */ /* 0x000fc60001fa4270 */
[----:B------:R4:W-:Y:S01]  /*2b570*/  @P6 STG.E desc[UR44][R4.64+0x160], R15 ;  /* 0x0001600f04006986 */ /* 0x0009e2000c10192c */
[----:B------:R-:W-:Y:S01]  /*2b580*/  ISETP.GT.AND P6, PT, R0, 0x61, P3 ;  /* 0x000000610000780c */ /* 0x000fe20001fc4270 */
[-C--:B0-----:R-:W-:Y:S01]  /*2b590*/  FMUL R11, R227, R2.reuse ;  /* 0x00000002e30b7220 */ /* 0x081fe20000400000 */
[-C--:B-1----:R-:W-:Y:S01]  /*2b5a0*/  FMUL R13, R226, R2.reuse ;  /* 0x00000002e20d7220 */ /* 0x082fe20000400000 */
[----:B--2---:R-:W-:-:S03]  /*2b5b0*/  FMUL R3, R225, R2 ;  /* 0x00000002e1037220 */ /* 0x004fc60000400000 */
[----:B------:R0:W-:Y:S01]  /*2b5c0*/  @P0 STG.E desc[UR44][R4.64+0x164], R11 ;  /* 0x0001640b04000986 */ /* 0x0001e2000c10192c */
[-C--:B---3--:R-:W-:Y:S01]  /*2b5d0*/  FMUL R9, R224, R2.reuse ;  /* 0x00000002e0097220 */ /* 0x088fe20000400000 */
[C---:B------:R-:W-:Y:S02]  /*2b5e0*/  ISETP.GT.AND P0, PT, R0.reuse, 0x60, P2 ;  /* 0x000000600000780c */ /* 0x040fe40001704270 */
        /* <DEDUP_REMOVED lines=217> */
[----:B------:R-:W-:Y:S01]  /*2c380*/  @P6 STG.E desc[UR44][R6.64+0x3a4], R15 ;  /* 0x0003a40f06006986 */ /* 0x000fe2000c10192c */
[C---:B------:R-:W-:Y:S01]  /*2c390*/  ISETP.GT.AND P6, PT, R0.reuse, 0xf8, P3 ;  /* 0x000000f80000780c */ /* 0x040fe20001fc4270 */
[-C--:B0-----:R-:W-:Y:S01]  /*2c3a0*/  FMUL R11, R23, R2.reuse ;  /* 0x00000002170b7220 */ /* 0x081fe20000400000 */
[----:B------:R-:W-:Y:S01]  /*2c3b0*/  ISETP.GT.AND P3, PT, R0, 0xf9, P3 ;  /* 0x000000f90000780c */ /* 0x000fe20001f64270 */
[-C--:B-1----:R-:W-:Y:S01]  /*2c3c0*/  FMUL R13, R22, R2.reuse ;  /* 0x00000002160d7220 */ /* 0x082fe20000400000 */
[-C--:B--2---:R-:W-:Y:S02]  /*2c3d0*/  FMUL R3, R21, R2.reuse ;  /* 0x0000000215037220 */ /* 0x084fe40000400000 */
[----:B------:R0:W-:Y:S01]  /*2c3e0*/  @P0 STG.E desc[UR44][R4.64+0x3c0], R11 ;  /* 0x0003c00b04000986 */ /* 0x0001e2000c10192c */
[----:B---3--:R-:W-:-:S03]  /*2c3f0*/  FMUL R9, R20, R2 ;  /* 0x0000000214097220 */ /* 0x008fc60000400000 */
[----:B------:R1:W-:Y:S04]  /*2c400*/  @P1 STG.E desc[UR44][R4.64+0x3c4], R13 ;  /* 0x0003c40d04001986 */ /* 0x0003e8000c10192c */
[----:B------:R2:W-:Y:S01]  /*2c410*/  @P4 STG.E desc[UR44][R6.64+0x3c0], R3 ;  /* 0x0003c00306004986 */ /* 0x0005e2000c10192c */
[----:B------:R-:W-:Y:S01]  /*2c420*/  ISETP.GT.AND P4, PT, R0, 0xf8, P2 ;  /* 0x000000f80000780c */ /* 0x000fe20001784270 */
[-C--:B0-----:R-:W-:Y:S02]  /*2c430*/  FMUL R11, R19, R2.reuse ;  /* 0x00000002130b7220 */ /* 0x081fe40000400000 */
[----:B------:R0:W-:Y:S01]  /*2c440*/  @P5 STG.E desc[UR44][R6.64+0x3c4], R9 ;  /* 0x0003c40906005986 */ /* 0x0001e2000c10192c */
[----:B------:R-:W-:Y:S02]  /*2c450*/  @P3 IMAD.MOV.U32 R10, RZ, RZ, R4 ;  /* 0x000000ffff0a3224 */ /* 0x000fe400078e0004 */
[-C--:B-1----:R-:W-:Y:S01]  /*2c460*/  FMUL R13, R18, R2.reuse ;  /* 0x00000002120d7220 */ /* 0x082fe20000400000 */
[----:B------:R1:W-:Y:S01]  /*2c470*/  @P6 STG.E desc[UR44][R4.64+0x3e0], R11 ;  /* 0x0003e00b04006986 */ /* 0x0003e2000c10192c */
[----:B------:R-:W-:Y:S01]  /*2c480*/  ISETP.GT.AND P1, PT, R17, 0x80, PT ;  /* 0x000000801100780c */ /* 0x000fe20003f24270 */
[----:B------:R-:W-:Y:S01]  /*2c490*/  USHF.L.U64.HI UR11, UR8, 0x9, UR9 ;  /* 0x00000009080b7899 */ /* 0x000fe20008010209 */
[----:B------:R-:W-:Y:S01]  /*2c4a0*/  ISETP.GT.AND P2, PT, R0, 0xf9, P2 ;  /* 0x000000f90000780c */ /* 0x000fe20001744270 */
[----:B--2---:R-:W-:Y:S01]  /*2c4b0*/  FMUL R3, R14, R2 ;  /* 0x000000020e037220 */ /* 0x004fe20000400000 */
[----:B0-----:R-:W-:Y:S01]  /*2c4c0*/  IMAD.U32 R9, RZ, RZ, UR12 ;  /* 0x0000000cff097e24 */ /* 0x001fe2000f8e00ff */
[----:B-1----:R-:W-:-:S02]  /*2c4d0*/  @P3 MOV R11, R5 ;  /* 0x00000005000b3202 */ /* 0x002fc40000000f00 */
[----:B------:R-:W-:-:S03]  /*2c4e0*/  ISETP.GT.AND P0, PT, R17, 0x88, PT ;  /* 0x000000881100780c */ /* 0x000fc60003f04270 */
[----:B------:R0:W-:Y:S01]  /*2c4f0*/  @P3 STG.E desc[UR44][R10.64+0x3e4], R13 ;  /* 0x0003e40d0a003986 */ /* 0x0001e2000c10192c */
[----:B------:R-:W-:Y:S01]  /*2c500*/  ISETP.GT.AND P3, PT, R0, RZ, P1 ;  /* 0x000000ff0000720c */ /* 0x000fe20000f64270 */
[-C--:B------:R-:W-:Y:S01]  /*2c510*/  FMUL R15, R12, R2.reuse ;  /* 0x000000020c0f7220 */ /* 0x080fe20000400000 */
[----:B------:R-:W-:Y:S01]  /*2c520*/  MOV R17, UR11 ;  /* 0x0000000b00117c02 */ /* 0x000fe20008000f00 */
[----:B------:R1:W-:Y:S01]  /*2c530*/  @P4 STG.E desc[UR44][R6.64+0x3e0], R3 ;  /* 0x0003e00306004986 */ /* 0x0003e2000c10192c */
[C---:B------:R-:W-:Y:S02]  /*2c540*/  IADD3 R8, P5, P6, R4.reuse, UR5, R9 ;  /* 0x0000000504087c10 */ /* 0x040fe4000febe009 */
[----:B------:R-:W-:Y:S02]  /*2c550*/  IADD3 R4, P4, R4, UR12, RZ ;  /* 0x0000000c04047c10 */ /* 0x000fe4000ff9e0ff */
[C---:B------:R-:W-:Y:S01]  /*2c560*/  IADD3.X R9, R5.reuse, UR4, R17, P5, P6 ;  /* 0x0000000405097c10 */ /* 0x040fe2000afec411 */
[----:B------:R2:W-:Y:S01]  /*2c570*/  @P2 STG.E desc[UR44][R6.64+0x3e4], R15 ;  /* 0x0003e40f06002986 */ /* 0x0005e2000c10192c */
[----:B------:R-:W-:Y:S01]  /*2c580*/  ISETP.GT.AND P5, PT, R0, 0x1, P1 ;  /* 0x000000010000780c */ /* 0x000fe20000fa4270 */
[----:B0-----:R-:W-:Y:S01]  /*2c590*/  FMUL R13, R24, R2 ;  /* 0x00000002180d7220 */ /* 0x001fe20000400000 */
[----:B------:R-:W-:-:S02]  /*2c5a0*/  IADD3.X R5, R5, UR11, RZ, P4, !PT ;  /* 0x0000000b05057c10 */ /* 0x000fc4000a7fe4ff */
[C---:B------:R-:W-:Y:S02]  /*2c5b0*/  ISETP.GT.AND P2, PT, R0.reuse, RZ, P0 ;  /* 0x000000ff0000720c */ /* 0x040fe40000744270 */
[----:B------:R-:W-:Y:S01]  /*2c5c0*/  ISETP.GT.AND P4, PT, R0, 0x1, P0 ;  /* 0x000000010000780c */ /* 0x000fe20000784270 */
[----:B------:R0:W-:Y:S01]  /*2c5d0*/  @P3 STG.E desc[UR44][R4.64], R13 ;  /* 0x0000000d04003986 */ /* 0x0001e2000c10192c */
[----:B------:R-:W-:Y:S02]  /*2c5e0*/  IADD3 R10, P6, R4, UR5, RZ ;  /* 0x00000005040a7c10 */ /* 0x000fe4000ffde0ff */
[----:B------:R-:W-:Y:S01]  /*2c5f0*/  ISETP.GT.AND P3, PT, R0, 0x8, P1 ;  /* 0x000000080000780c */ /* 0x000fe20000f64270 */
[-C--:B------:R-:W-:Y:S01]  /*2c600*/  FMUL R25, R25, R2.reuse ;  /* 0x0000000219197220 */ /* 0x080fe20000400000 */
[----:B------:R-:W-:Y:S01]  /*2c610*/  IADD3.X R11, R5, UR4, RZ, P6, !PT ;  /* 0x00000004050b7c10 */ /* 0x000fe2000b7fe4ff */
[-C--:B-1----:R-:W-:Y:S01]  /*2c620*/  FMUL R3, R26, R2.reuse ;  /* 0x000000021a037220 */ /* 0x082fe20000400000 */
[-C--:B------:R-:W-:Y:S01]  /*2c630*/  FMUL R27, R27, R2.reuse ;  /* 0x000000021b1b7220 */ /* 0x080fe20000400000 */
[----:B--2---:R-:W-:Y:S01]  /*2c640*/  FMUL R15, R28, R2 ;  /* 0x000000021c0f7220 */ /* 0x004fe20000400000 */
[----:B------:R-:W-:Y:S01]  /*2c650*/  @P5 STG.E desc[UR44][R4.64+0x4], R25 ;  /* 0x0000041904005986 */ /* 0x000fe2000c10192c */
[----:B------:R-:W-:-:S03]  /*2c660*/  ISETP.GT.AND P5, PT, R0, 0x9, P1 ;  /* 0x000000090000780c */ /* 0x000fc60000fa4270 */
[----:B------:R1:W-:Y:S01]  /*2c670*/  @P2 STG.E desc[UR44][R10.64], R3 ;  /* 0x000000030a002986 */ /* 0x0003e2000c10192c */
[----:B------:R-:W-:-:S03]  /*2c680*/  ISETP.GT.AND P2, PT, R0, 0x8, P0 ;  /* 0x000000080000780c */ /* 0x000fc60000744270 */
[----:B------:R2:W-:Y:S01]  /*2c690*/  @P4 STG.E desc[UR44][R10.64+0x4], R27 ;  /* 0x0000041b0a004986 */ /* 0x0005e2000c10192c */
[----:B------:R-:W-:-:S03]  /*2c6a0*/  FMUL R29, R29, R2 ;  /* 0x000000021d1d7220 */ /* 0x000fc60000400000 */
[----:B------:R-:W-:Y:S01]  /*2c6b0*/  @P3 STG.E desc[UR44][R4.64+0x20], R15 ;  /* 0x0000200f04003986 */ /* 0x000fe2000c10192c */
[----:B------:R-:W-:Y:S01]  /*2c6c0*/  IADD3 R6, P3, R4, UR5, RZ ;  /* 0x0000000504067c10 */ /* 0x000fe2000ff7e0ff */
[----:B0-----:R-:W-:Y:S01]  /*2c6d0*/  FMUL R13, R30, R2 ;  /* 0x000000021e0d7220 */ /* 0x001fe20000400000 */
[C---:B------:R-:W-:Y:S02]  /*2c6e0*/  ISETP.GT.AND P6, PT, R0.reuse, 0x10, P0 ;  /* 0x000000100000780c */ /* 0x040fe400007c4270 */
[----:B------:R-:W-:Y:S01]  /*2c6f0*/  IADD3.X R7, R5, UR4, RZ, P3, !PT ;  /* 0x0000000405077c10 */ /* 0x000fe20009ffe4ff */
[----:B------:R-:W-:Y:S01]  /*2c700*/  @P5 STG.E desc[UR44][R4.64+0x24], R29 ;  /* 0x0000241d04005986 */ /* 0x000fe2000c10192c */
[C---:B------:R-:W-:Y:S02]  /*2c710*/  ISETP.GT.AND P4, PT, R0.reuse, 0x9, P0 ;  /* 0x000000090000780c */ /* 0x040fe40000784270 */
[C---:B------:R-:W-:Y:S01]  /*2c720*/  ISETP.GT.AND P3, PT, R0.reuse, 0x10, P1 ;  /* 0x000000100000780c */ /* 0x040fe20000f64270 */
[----:B------:R0:W-:Y:S01]  /*2c730*/  @P2 STG.E desc[UR44][R6.64+0x20], R13 ;  /* 0x0000200d06002986 */ /* 0x0001e2000c10192c */
[----:B------:R-:W-:-:S02]  /*2c740*/  ISETP.GT.AND P5, PT, R0, 0x11, P1 ;  /* 0x000000110000780c */ /* 0x000fc40000fa4270 */
[----:B------:R-:W-:Y:S01]  /*2c750*/  ISETP.GT.AND P2, PT, R0, 0x11, P0 ;  /* 0x000000110000780c */ /* 0x000fe20000744270 */
[-C--:B------:R-:W-:Y:S01]  /*2c760*/  FMUL R31, R31, R2.reuse ;  /* 0x000000021f1f7220 */ /* 0x080fe20000400000 */
[-C--:B-1----:R-:W-:Y:S01]  /*2c770*/  FMUL R3, R32, R2.reuse ;  /* 0x0000000220037220 */ /* 0x082fe20000400000 */
[-C--:B------:R-:W-:Y:S01]  /*2c780*/  FMUL R33, R33, R2.reuse ;  /* 0x0000000221217220 */ /* 0x080fe20000400000 */
[----:B--2---:R-:W-:Y:S01]  /*2c790*/  FMUL R11, R34, R2 ;  /* 0x00000002220b7220 */ /* 0x004fe20000400000 */
[----:B0-----:R-:W-:Y:S01]  /*2c7a0*/  @P6 MOV R6, R8 ;  /* 0x0000000800066202 */ /* 0x001fe20000000f00 */
[----:B------:R-:W-:Y:S01]  /*2c7b0*/  @P6 IMAD.MOV.U32 R7, RZ, RZ, R9 ;  /* 0x000000ffff076224 */ /* 0x000fe200078e0009 */
[----:B------:R-:W-:Y:S01]  /*2c7c0*/  @P4 STG.E desc[UR44][R8.64+0x24], R31 ;  /* 0x0000241f08004986 */ /* 0x000fe2000c10192c */
[----:B------:R-:W-:-:S03]  /*2c7d0*/  FMUL R35, R35, R2 ;  /* 0x0000000223237220 */ /* 0x000fc60000400000 */
[----:B------:R-:W-:Y:S04]  /*2c7e0*/  @P3 STG.E desc[UR44][R4.64+0x40], R3 ;  /* 0x0000400304003986 */ /* 0x000fe8000c10192c */
[----:B------:R-:W-:Y:S01]  /*2c7f0*/  @P5 STG.E desc[UR44][R4.64+0x44], R33 ;  /* 0x0000442104005986 */ /* 0x000fe2000c10192c */
[----:B------:R-:W-:-:S03]  /*2c800*/  ISETP.GT.AND P5, PT, R0, 0x18, P0 ;  /* 0x000000180000780c */ /* 0x000fc600007a4270 */
[----:B------:R0:W-:Y:S01]  /*2c810*/  @P6 STG.E desc[UR44][R6.64+0x40], R11 ;  /* 0x0000400b06006986 */ /* 0x0001e2000c10192c */
[C---:B------:R-:W-:Y:S02]  /*2c820*/  ISETP.GT.AND P3, PT, R0.reuse, 0x18, P1 ;  /* 0x000000180000780c */ /* 0x040fe40000f64270 */
[----:B------:R-:W-:Y:S02]  /*2c830*/  ISETP.GT.AND P4, PT, R0, 0x19, P1 ;  /* 0x000000190000780c */ /* 0x000fe40000f84270 */
[----:B0-----:R-:W-:Y:S02]  /*2c840*/  @P2 MOV R6, R8 ;  /* 0x0000000800062202 */ /* 0x001fe40000000f00 */
[----:B------:R-:W-:-:S05]  /*2c850*/  @P2 MOV R7, R9 ;  /* 0x0000000900072202 */ /* 0x000fca0000000f00 */
[----:B------:R0:W-:Y:S01]  /*2c860*/  @P2 STG.E desc[UR44][R6.64+0x44], R35 ;  /* 0x0000442306002986 */ /* 0x0001e2000c10192c */
[----:B------:R-:W-:Y:S01]  /*2c870*/  ISETP.GT.AND P2, PT, R0, 0x19, P0 ;  /* 0x000000190000780c */ /* 0x000fe20000744270 */
[-C--:B------:R-:W-:Y:S01]  /*2c880*/  FMUL R13, R36, R2.reuse ;  /* 0x00000002240d7220 */ /* 0x080fe20000400000 */
[-C--:B------:R-:W-:Y:S01]  /*2c890*/  FMUL R37, R37, R2.reuse ;  /* 0x0000000225257220 */ /* 0x080fe20000400000 */
[-C--:B------:R-:W-:Y:S01]  /*2c8a0*/  FMUL R3, R38, R2.reuse ;  /* 0x0000000226037220 */ /* 0x080fe20000400000 */
[C---:B------:R-:W-:Y:S02]  /*2c8b0*/  ISETP.GT.AND P6, PT, R0.reuse, 0x21, P1 ;  /* 0x000000210000780c */ /* 0x040fe40000fc4270 */
[----:B------:R-:W-:Y:S01]  /*2c8c0*/  @P3 STG.E desc[UR44][R4.64+0x60], R13 ;  /* 0x0000600d04003986 */ /* 0x000fe2000c10192c */
[----:B0-----:R-:W-:Y:S01]  /*2c8d0*/  @P5 IMAD.MOV.U32 R6, RZ, RZ, R8 ;  /* 0x000000ffff065224 */ /* 0x001fe200078e0008 */
[----:B------:R-:W-:Y:S02]  /*2c8e0*/  @P5 MOV R7, R9 ;  /* 0x0000000900075202 */ /* 0x000fe40000000f00 */
[----:B------:R-:W-:Y:S01]  /*2c8f0*/  @P4 STG.E desc[UR44][R4.64+0x64], R37 ;  /* 0x0000642504004986 */ /* 0x000fe2000c10192c */
[C---:B------:R-:W-:Y:S01]  /*2c900*/  ISETP.GT.AND P3, PT, R0.reuse, 0x20, P1 ;  /* 0x000000200000780c */ /* 0x040fe20000f64270 */
[-C--:B------:R-:W-:Y:S01]  /*2c910*/  FMUL R39, R39, R2.reuse ;  /* 0x0000000227277220 */ /* 0x080fe20000400000 */
[----:B------:R-:W-:Y:S01]  /*2c920*/  ISETP.GT.AND P4, PT, R0, 0x20, P0 ;  /* 0x000000200000780c */ /* 0x000fe20000784270 */
[----:B------:R0:W-:Y:S01]  /*2c930*/  @P5 STG.E desc[UR44][R6.64+0x60], R3 ;  /* 0x0000600306005986 */ /* 0x0001e2000c10192c */
[-C--:B------:R-:W-:Y:S01]  /*2c940*/  FMUL R11, R40, R2.reuse ;  /* 0x00000002280b7220 */ /* 0x080fe20000400000 */
[----:B------:R-:W-:Y:S01]  /*2c950*/  FMUL R41, R41, R2 ;  /* 0x0000000229297220 */ /* 0x000fe20000400000 */
[----:B0-----:R-:W-:Y:S01]  /*2c960*/  @P2 MOV R6, R8 ;  /* 0x0000000800062202 */ /* 0x001fe20000000f00 */
[----:B------:R-:W-:-:S05]  /*2c970*/  @P2 IMAD.MOV.U32 R7, RZ, RZ, R9 ;  /* 0x000000ffff072224 */ /* 0x000fca00078e0009 */
[----:B------:R0:W-:Y:S01]  /*2c980*/  @P2 STG.E desc[UR44][R6.64+0x64], R39 ;  /* 0x0000642706002986 */ /* 0x0001e2000c10192c */
[----:B------:R-:W-:Y:S01]  /*2c990*/  ISETP.GT.AND P2, PT, R0, 0x21, P0 ;  /* 0x000000210000780c */ /* 0x000fe20000744270 */
[----:B------:R-:W-:Y:S01]  /*2c9a0*/  FMUL R13, R42, R2 ;  /* 0x000000022a0d7220 */ /* 0x000fe20000400000 */
[C---:B------:R-:W-:Y:S01]  /*2c9b0*/  ISETP.GT.AND P5, PT, R0.reuse, 0x29, P1 ;  /* 0x000000290000780c */ /* 0x040fe20000fa4270 */
[----:B------:R1:W-:Y:S01]  /*2c9c0*/  @P3 STG.E desc[UR44][R4.64+0x80], R11 ;  /* 0x0000800b04003986 */ /* 0x0003e2000c10192c */
[----:B------:R-:W-:-:S03]  /*2c9d0*/  ISETP.GT.AND P3, PT, R0, 0x28, P1 ;  /* 0x000000280000780c */ /* 0x000fc60000f64270 */
[----:B------:R-:W-:Y:S01]  /*2c9e0*/  @P6 STG.E desc[UR44][R4.64+0x84], R41 ;  /* 0x0000842904006986 */ /* 0x000fe2000c10192c */
[----:B------:R-:W-:Y:S02]  /*2c9f0*/  ISETP.GT.AND P6, PT, R0, 0x28, P0 ;  /* 0x000000280000780c */ /* 0x000fe400007c4270 */
[----:B0-----:R-:W-:Y:S02]  /*2ca00*/  @P4 MOV R6, R8 ;  /* 0x0000000800064202 */ /* 0x001fe40000000f00 */
[----:B------:R-:W-:Y:S01]  /*2ca10*/  @P4 MOV R7, R9 ;  /* 0x0000000900074202 */ /* 0x000fe20000000f00 */
[-C--:B------:R-:W-:Y:S01]  /*2ca20*/  FMUL R43, R43, R2.reuse ;  /* 0x000000022b2b7220 */ /* 0x080fe20000400000 */
[----:B------:R-:W-:-:S03]  /*2ca30*/  FMUL R45, R45, R2 ;  /* 0x000000022d2d7220 */ /* 0x000fc60000400000 */
[----:B------:R0:W-:Y:S01]  /*2ca40*/  @P4 STG.E desc[UR44][R6.64+0x80], R13 ;  /* 0x0000800d06004986 */ /* 0x0001e2000c10192c */
[----:B------:R-:W-:Y:S01]  /*2ca50*/  ISETP.GT.AND P4, PT, R0, 0x29, P0 ;  /* 0x000000290000780c */ /* 0x000fe20000784270 */
[-C--:B------:R-:W-:Y:S01]  /*2ca60*/  FMUL R3, R44, R2.reuse ;  /* 0x000000022c037220 */ /* 0x080fe20000400000 */
[----:B-1----:R-:W-:Y:S01]  /*2ca70*/  FMUL R11, R46, R2 ;  /* 0x000000022e0b7220 */ /* 0x002fe20000400000 */
[----:B0-----:R-:W-:Y:S01]  /*2ca80*/  @P2 IMAD.MOV.U32 R6, RZ, RZ, R8 ;  /* 0x000000ffff062224 */ /* 0x001fe200078e0008 */
[----:B------:R-:W-:-:S05]  /*2ca90*/  @P2 MOV R7, R9 ;  /* 0x0000000900072202 */ /* 0x000fca0000000f00 */
[----:B------:R0:W-:Y:S04]  /*2caa0*/  @P2 STG.E desc[UR44][R6.64+0x84], R43 ;  /* 0x0000842b06002986 */ /* 0x0001e8000c10192c */
[----:B------:R-:W-:Y:S01]  /*2cab0*/  @P5 STG.E desc[UR44][R4.64+0xa4], R45 ;  /* 0x0000a42d04005986 */ /* 0x000fe2000c10192c */
[----:B------:R-:W-:-:S03]  /*2cac0*/  ISETP.GT.AND P5, PT, R0, 0x31, P1 ;  /* 0x000000310000780c */ /* 0x000fc60000fa4270 */
[----:B------:R1:W-:Y:S01]  /*2cad0*/  @P3 STG.E desc[UR44][R4.64+0xa0], R3 ;  /* 0x0000a00304003986 */ /* 0x0003e2000c10192c */
[C---:B------:R-:W-:Y:S02]  /*2cae0*/  ISETP.GT.AND P3, PT, R0.reuse, 0x30, P0 ;  /* 0x000000300000780c */ /* 0x040fe40000764270 */
[----:B0-----:R-:W-:Y:S01]  /*2caf0*/  @P6 MOV R6, R8 ;  /* 0x0000000800066202 */ /* 0x001fe20000000f00 */
[----:B------:R-:W-:Y:S01]  /*2cb00*/  @P6 IMAD.MOV.U32 R7, RZ, RZ, R9 ;  /* 0x000000ffff076224 */ /* 0x000fe200078e0009 */
[C---:B------:R-:W-:Y:S01]  /*2cb10*/  ISETP.GT.AND P2, PT, R0.reuse, 0x30, P1 ;  /* 0x000000300000780c */ /* 0x040fe20000f44270 */
[-C--:B------:R-:W-:Y:S01]  /*2cb20*/  FMUL R47, R47, R2.reuse ;  /* 0x000000022f2f7220 */ /* 0x080fe20000400000 */
[-C--:B------:R-:W-:Y:S02]  /*2cb30*/  FMUL R49, R49, R2.reuse ;  /* 0x0000000231317220 */ /* 0x080fe40000400000 */
[----:B------:R0:W-:Y:S01]  /*2cb40*/  @P6 STG.E desc[UR44][R6.64+0xa0], R11 ;  /* 0x0000a00b06006986 */ /* 0x0001e2000c10192c */
[----:B------:R-:W-:Y:S01]  /*2cb50*/  ISETP.GT.AND P6, PT, R0, 0x31, P0 ;  /* 0x000000310000780c */ /* 0x000fe200007c4270 */
[-C--:B------:R-:W-:Y:S01]  /*2cb60*/  FMUL R13, R48, R2.reuse ;  /* 0x00000002300d7220 */ /* 0x080fe20000400000 */
[----:B-1----:R-:W-:Y:S01]  /*2cb70*/  FMUL R3, R50, R2 ;  /* 0x0000000232037220 */ /* 0x002fe20000400000 */
[----:B0-----:R-:W-:-:S02]  /*2cb80*/  @P4 MOV R6, R8 ;  /* 0x0000000800064202 */ /* 0x001fc40000000f00 */
[----:B------:R-:W-:-:S05]  /*2cb90*/  @P4 MOV R7, R9 ;  /* 0x0000000900074202 */ /* 0x000fca0000000f00 */
[----:B------:R0:W-:Y:S04]  /*2cba0*/  @P4 STG.E desc[UR44][R6.64+0xa4], R47 ;  /* 0x0000a42f06004986 */ /* 0x0001e8000c10192c */
[----:B------:R-:W-:Y:S01]  /*2cbb0*/  @P5 STG.E desc[UR44][R4.64+0xc4], R49 ;  /* 0x0000c43104005986 */ /* 0x000fe2000c10192c */
[C---:B------:R-:W-:Y:S02]  /*2cbc0*/  ISETP.GT.AND P5, PT, R0.reuse, 0x38, P0 ;  /* 0x000000380000780c */ /* 0x040fe400007a4270 */
[----:B------:R-:W-:Y:S01]  /*2cbd0*/  ISETP.GT.AND P4, PT, R0, 0x38, P1 ;  /* 0x000000380000780c */ /* 0x000fe20000f84270 */
[----:B------:R1:W-:Y:S01]  /*2cbe0*/  @P2 STG.E desc[UR44][R4.64+0xc0], R13 ;  /* 0x0000c00d04002986 */ /* 0x0003e2000c10192c */
[----:B0-----:R-:W-:Y:S01]  /*2cbf0*/  @P3 IMAD.MOV.U32 R6, RZ, RZ, R8 ;  /* 0x000000ffff063224 */ /* 0x001fe200078e0008 */
[----:B------:R-:W-:-:S02]  /*2cc00*/  @P3 MOV R7, R9 ;  /* 0x0000000900073202 */ /* 0x000fc40000000f00 */
[C---:B------:R-:W-:Y:S01]  /*2cc10*/  ISETP.GT.AND P2, PT, R0.reuse, 0x39, P1 ;  /* 0x000000390000780c */ /* 0x040fe20000f44270 */
[-C--:B------:R-:W-:Y:S02]  /*2cc20*/  FMUL R51, R51, R2.reuse ;  /* 0x0000000233337220 */ /* 0x080fe40000400000 */
[----:B------:R0:W-:Y:S01]  /*2cc30*/  @P3 STG.E desc[UR44][R6.64+0xc0], R3 ;  /* 0x0000c00306003986 */ /* 0x0001e2000c10192c */
[----:B------:R-:W-:Y:S01]  /*2cc40*/  ISETP.GT.AND P3, PT, R0, 0x39, P0 ;  /* 0x000000390000780c */ /* 0x000fe20000764270 */
[-C--:B------:R-:W-:Y:S01]  /*2cc50*/  FMUL R11, R52, R2.reuse ;  /* 0x00000002340b7220 */ /* 0x080fe20000400000 */
[-C--:B------:R-:W-:Y:S01]  /*2cc60*/  FMUL R53, R53, R2.reuse ;  /* 0x0000000235357220 */ /* 0x080fe20000400000 */
[----:B-1----:R-:W-:Y:S01]  /*2cc70*/  FMUL R13, R54, R2 ;  /* 0x00000002360d7220 */ /* 0x002fe20000400000 */
[----:B0-----:R-:W-:Y:S01]  /*2cc80*/  @P6 MOV R6, R8 ;  /* 0x0000000800066202 */ /* 0x001fe20000000f00 */
[----:B------:R-:W-:-:S05]  /*2cc90*/  @P6 IMAD.MOV.U32 R7, RZ, RZ, R9 ;  /* 0x000000ffff076224 */ /* 0x000fca00078e0009 */
[----:B------:R0:W-:Y:S01]  /*2cca0*/  @P6 STG.E desc[UR44][R6.64+0xc4], R51 ;  /* 0x0000c43306006986 */ /* 0x0001e2000c10192c */
[C---:B------:R-:W-:Y:S01]  /*2ccb0*/  ISETP.GT.AND P6, PT, R0.reuse, 0x41, P1 ;  /* 0x000000410000780c */ /* 0x040fe20000fc4270 */
[----:B------:R-:W-:Y:S02]  /*2ccc0*/  FMUL R55, R55, R2 ;  /* 0x0000000237377220 */ /* 0x000fe40000400000 */
[----:B------:R-:W-:Y:S01]  /*2ccd0*/  @P4 STG.E desc[UR44][R4.64+0xe0], R11 ;  /* 0x0000e00b04004986 */ /* 0x000fe2000c10192c */
[----:B------:R-:W-:-:S03]  /*2cce0*/  ISETP.GT.AND P4, PT, R0, 0x40, P1 ;  /* 0x000000400000780c */ /* 0x000fc60000f84270 */
[----:B------:R-:W-:Y:S01]  /*2ccf0*/  @P2 STG.E desc[UR44][R4.64+0xe4], R53 ;  /* 0x0000e43504002986 */ /* 0x000fe2000c10192c */
[----:B0-----:R-:W-:Y:S02]  /*2cd00*/  @P5 MOV R6, R8 ;  /* 0x0000000800065202 */ /* 0x001fe40000000f00 */
[----:B------:R-:W-:Y:S02]  /*2cd10*/  @P5 MOV R7, R9 ;  /* 0x0000000900075202 */ /* 0x000fe40000000f00 */
[----:B------:R-:W-:-:S03]  /*2cd20*/  ISETP.GT.AND P2, PT, R0, 0x40, P0 ;  /* 0x000000400000780c */ /* 0x000fc60000744270 */
[----:B------:R0:W-:Y:S01]  /*2cd30*/  @P5 STG.E desc[UR44][R6.64+0xe0], R13 ;  /* 0x0000e00d06005986 */ /* 0x0001e2000c10192c */
[-C--:B------:R-:W-:Y:S01]  /*2cd40*/  FMUL R57, R57, R2.reuse ;  /* 0x0000000239397220 */ /* 0x080fe20000400000 */
[----:B------:R-:W-:Y:S01]  /*2cd50*/  FMUL R3, R56, R2 ;  /* 0x0000000238037220 */ /* 0x000fe20000400000 */
[----:B0-----:R-:W-:Y:S01]  /*2cd60*/  @P3 IMAD.MOV.U32 R6, RZ, RZ, R8 ;  /* 0x000000ffff063224 */ /* 0x001fe200078e0008 */
[----:B------:R-:W-:-:S05]  /*2cd70*/  @P3 MOV R7, R9 ;  /* 0x0000000900073202 */ /* 0x000fca0000000f00 */
[----:B------:R0:W-:Y:S01]  /*2cd80*/  @P3 STG.E desc[UR44][R6.64+0xe4], R55 ;  /* 0x0000e43706003986 */ /* 0x0001e2000c10192c */
[----:B------:R-:W-:Y:S01]  /*2cd90*/  ISETP.GT.AND P3, PT, R0, 0x41, P0 ;  /* 0x000000410000780c */ /* 0x000fe20000764270 */
[----:B------:R-:W-:Y:S02]  /*2cda0*/  FMUL R11, R58, R2 ;  /* 0x000000023a0b7220 */ /* 0x000fe40000400000 */
[----:B------:R-:W-:Y:S01]  /*2cdb0*/  @P6 STG.E desc[UR44][R4.64+0x104], R57 ;  /* 0x0001043904006986 */ /* 0x000fe2000c10192c */
[----:B------:R-:W-:-:S03]  /*2cdc0*/  ISETP.GT.AND P6, PT, R0, 0x48, P0 ;  /* 0x000000480000780c */ /* 0x000fc600007c4270 */
[----:B------:R1:W-:Y:S01]  /*2cdd0*/  @P4 STG.E desc[UR44][R4.64+0x100], R3 ;  /* 0x0001000304004986 */ /* 0x0003e2000c10192c */
[C---:B------:R-:W-:Y:S02]  /*2cde0*/  ISETP.GT.AND P4, PT, R0.reuse, 0x49, P1 ;  /* 0x000000490000780c */ /* 0x040fe40000f84270 */
[----:B0-----:R-:W-:Y:S01]  /*2cdf0*/  @P2 MOV R6, R8 ;  /* 0x0000000800062202 */ /* 0x001fe20000000f00 */
[----:B------:R-:W-:Y:S01]  /*2ce00*/  @P2 IMAD.MOV.U32 R7, RZ, RZ, R9 ;  /* 0x000000ffff072224 */ /* 0x000fe200078e0009 */
[----:B------:R-:W-:Y:S01]  /*2ce10*/  ISETP.GT.AND P5, PT, R0, 0x48, P1 ;  /* 0x000000480000780c */ /* 0x000fe20000fa4270 */
[----:B------:R-:W-:-:S03]  /*2ce20*/  FMUL R59, R59, R2 ;  /* 0x000000023b3b7220 */ /* 0x000fc60000400000 */
[----:B------:R0:W-:Y:S01]  /*2ce30*/  @P2 STG.E desc[UR44][R6.64+0x100], R11 ;  /* 0x0001000b06002986 */ /* 0x0001e2000c10192c */
[----:B------:R-:W-:Y:S01]  /*2ce40*/  ISETP.GT.AND P2, PT, R0, 0x49, P0 ;  /* 0x000000490000780c */ /* 0x000fe20000744270 */
[-C--:B------:R-:W-:Y:S01]  /*2ce50*/  FMUL R61, R61, R2.reuse ;  /* 0x000000023d3d7220 */ /* 0x080fe20000400000 */
[-C--:B------:R-:W-:Y:S01]  /*2ce60*/  FMUL R13, R60, R2.reuse ;  /* 0x000000023c0d7220 */ /* 0x080fe20000400000 */
[----:B-1----:R-:W-:Y:S01]  /*2ce70*/  FMUL R3, R62, R2 ;  /* 0x000000023e037220 */ /* 0x002fe20000400000 */
[----:B0-----:R-:W-:Y:S02]  /*2ce80*/  @P3 MOV R6, R8 ;  /* 0x0000000800063202 */ /* 0x001fe40000000f00 */
[----:B------:R-:W-:-:S05]  /*2ce90*/  @P3 MOV R7, R9 ;  /* 0x0000000900073202 */ /* 0x000fca0000000f00 */
[----:B------:R0:W-:Y:S01]  /*2cea0*/  @P3 STG.E desc[UR44][R6.64+0x104], R59 ;  /* 0x0001043b06003986 */ /* 0x0001e2000c10192c */
[----:B------:R-:W-:-:S03]  /*2ceb0*/  FMUL R63, R63, R2 ;  /* 0x000000023f3f7220 */ /* 0x000fc60000400000 */
[----:B------:R-:W-:Y:S01]  /*2cec0*/  @P4 STG.E desc[UR44][R4.64+0x124], R61 ;  /* 0x0001243d04004986 */ /* 0x000fe2000c10192c */
[----:B------:R-:W-:-:S03]  /*2ced0*/  ISETP.GT.AND P4, PT, R0, 0x51, P1 ;  /* 0x000000510000780c */ /* 0x000fc60000f84270 */
[----:B------:R-:W-:Y:S01]  /*2cee0*/  @P5 STG.E desc[UR44][R4.64+0x120], R13 ;  /* 0x0001200d04005986 */ /* 0x000fe2000c10192c */
[----:B0-----:R-:W-:Y:S01]  /*2cef0*/  @P6 IMAD.MOV.U32 R6, RZ, RZ, R8 ;  /* 0x000000ffff066224 */ /* 0x001fe200078e0008 */
[----:B------:R-:W-:Y:S02]  /*2cf00*/  @P6 MOV R7, R9 ;  /* 0x0000000900076202 */ /* 0x000fe40000000f00 */
[----:B------:R-:W-:-:S03]  /*2cf10*/  ISETP.GT.AND P5, PT, R0, 0x50, P0 ;  /* 0x000000500000780c */ /* 0x000fc600007a4270 */
[----:B------:R0:W-:Y:S01]  /*2cf20*/  @P6 STG.E desc[UR44][R6.64+0x120], R3 ;  /* 0x0001200306006986 */ /* 0x0001e2000c10192c */
[----:B------:R-:W-:Y:S01]  /*2cf30*/  ISETP.GT.AND P3, PT, R0, 0x50, P1 ;  /* 0x000000500000780c */ /* 0x000fe20000f64270 */
[----:B------:R-:W-:Y:S01]  /*2cf40*/  FMUL R65, R65, R2 ;  /* 0x0000000241417220 */ /* 0x000fe20000400000 */
[----:B0-----:R-:W-:Y:S01]  /*2cf50*/  @P2 MOV R6, R8 ;  /* 0x0000000800062202 */ /* 0x001fe20000000f00 */
[----:B------:R-:W-:-:S05]  /*2cf60*/  @P2 IMAD.MOV.U32 R7, RZ, RZ, R9 ;  /* 0x000000ffff072224 */ /* 0x000fca00078e0009 */
[----:B------:R0:W-:Y:S01]  /*2cf70*/  @P2 STG.E desc[UR44][R6.64+0x124], R63 ;  /* 0x0001243f06002986 */ /* 0x0001e2000c10192c */
[----:B------:R-:W-:Y:S01]  /*2cf80*/  ISETP.GT.AND P2, PT, R0, 0x51, P0 ;  /* 0x000000510000780c */ /* 0x000fe20000744270 */
[-C--:B------:R-:W-:Y:S02]  /*2cf90*/  FMUL R11, R64, R2.reuse ;  /* 0x00000002400b7220 */ /* 0x080fe40000400000 */
[----:B------:R-:W-:Y:S01]  /*2cfa0*/  @P4 STG.E desc[UR44][R4.64+0x144], R65 ;  /* 0x0001444104004986 */ /* 0x000fe2000c10192c */
[----:B------:R-:W-:Y:S01]  /*2cfb0*/  ISETP.GT.AND P4, PT, R0, 0x58, P0 ;  /* 0x000000580000780c */ /* 0x000fe20000784270 */
[----:B------:R-:W-:Y:S01]  /*2cfc0*/  FMUL R13, R66, R2 ;  /* 0x00000002420d7220 */ /* 0x000fe20000400000 */
[C---:B------:R-:W-:Y:S01]  /*2cfd0*/  ISETP.GT.AND P6, PT, R0.reuse, 0x59, P1 ;  /* 0x000000590000780c */ /* 0x040fe20000fc4270 */
[----:B------:R1:W-:Y:S01]  /*2cfe0*/  @P3 STG.E desc[UR44][R4.64+0x140], R11 ;  /* 0x0001400b04003986 */ /* 0x0003e2000c10192c */
[----:B------:R-:W-:Y:S02]  /*2cff0*/  ISETP.GT.AND P3, PT, R0, 0x58, P1 ;  /* 0x000000580000780c */ /* 0x000fe40000f64270 */
[----:B0-----:R-:W-:-:S02]  /*2d000*/  @P5 MOV R6, R8 ;  /* 0x0000000800065202 */ /* 0x001fc40000000f00 */
[----:B------:R-:W-:Y:S01]  /*2d010*/  @P5 MOV R7, R9 ;  /* 0x0000000900075202 */ /* 0x000fe20000000f00 */
[----:B------:R-:W-:-:S04]  /*2d020*/  FMUL R67, R67, R2 ;  /* 0x0000000243437220 */ /* 0x000fc80000400000 */
[----:B------:R0:W-:Y:S01]  /*2d030*/  @P5 STG.E desc[UR44][R6.64+0x140], R13 ;  /* 0x0001400d06005986 */ /* 0x0001e2000c10192c */
[-C--:B------:R-:W-:Y:S01]  /*2d040*/  FMUL R3, R68, R2.reuse ;  /* 0x0000000244037220 */ /* 0x080fe20000400000 */
[-C--:B------:R-:W-:Y:S01]  /*2d050*/  FMUL R69, R69, R2.reuse ;  /* 0x0000000245457220 */ /* 0x080fe20000400000 */
[----:B-1----:R-:W-:Y:S01]  /*2d060*/  FMUL R11, R70, R2 ;  /* 0x00000002460b7220 */ /* 0x002fe20000400000 */
[----:B0-----:R-:W-:Y:S01]  /*2d070*/  @P2 IMAD.MOV.U32 R6, RZ, RZ, R8 ;  /* 0x000000ffff062224 */ /* 0x001fe200078e0008 */
[----:B------:R-:W-:-:S05]  /*2d080*/  @P2 MOV R7, R9 ;  /* 0x0000000900072202 */ /* 0x000fca0000000f00 */
[----:B------:R0:W-:Y:S01]  /*2d090*/  @P2 STG.E desc[UR44][R6.64+0x144], R67 ;  /* 0x0001444306002986 */ /* 0x0001e2000c10192c */
[----:B------:R-:W-:-:S03]  /*2d0a0*/  ISETP.GT.AND P2, PT, R0, 0x59, P0 ;  /* 0x000000590000780c */ /* 0x000fc60000744270 */
[----:B------:R-:W-:Y:S04]  /*2d0b0*/  @P3 STG.E desc[UR44][R4.64+0x160], R3 ;  /* 0x0001600304003986 */ /* 0x000fe8000c10192c */
[----:B------:R-:W-:Y:S01]  /*2d0c0*/  @P6 STG.E desc[UR44][R4.64+0x164], R69 ;  /* 0x0001644504006986 */ /* 0x000fe2000c10192c */
[----:B0-----:R-:W-:Y:S01]  /*2d0d0*/  @P4 MOV R6, R8 ;  /* 0x0000000800064202 */ /* 0x001fe20000000f00 */
[----:B------:R-:W-:Y:S01]  /*2d0e0*/  @P4 IMAD.MOV.U32 R7, RZ, RZ, R9 ;  /* 0x000000ffff074224 */ /* 0x000fe200078e0009 */
[----:B------:R-:W-:-:S04]  /*2d0f0*/  ISETP.GT.AND P5, PT, R0, 0x61, P1 ;  /* 0x000000610000780c */ /* 0x000fc80000fa4270 */
[----:B------:R0:W-:Y:S01]  /*2d100*/  @P4 STG.E desc[UR44][R6.64+0x160], R11 ;  /* 0x0001600b06004986 */ /* 0x0001e2000c10192c */
[C---:B------:R-:W-:Y:S02]  /*2d110*/  ISETP.GT.AND P4, PT, R0.reuse, 0x60, P0 ;  /* 0x000000600000780c */ /* 0x040fe40000784270 */
[C---:B------:R-:W-:Y:S01]  /*2d120*/  ISETP.GT.AND P3, PT, R0.reuse, 0x60, P1 ;  /* 0x000000600000780c */ /* 0x040fe20000f64270 */
[-C--:B------:R-:W-:Y:S01]  /*2d130*/  FMUL R71, R71, R2.reuse ;  /* 0x0000000247477220 */ /* 0x080fe20000400000 */
[----:B------:R-:W-:Y:S01]  /*2d140*/  ISETP.GT.AND P6, PT, R0, 0x61, P0 ;  /* 0x000000610000780c */ /* 0x000fe200007c4270 */
[-C--:B------:R-:W-:Y:S01]  /*2d150*/  FMUL R73, R73, R2.reuse ;  /* 0x0000000249497220 */ /* 0x080fe20000400000 */
[----:B------:R-:W-:Y:S01]  /*2d160*/  FMUL R13, R72, R2 ;  /* 0x00000002480d7220 */ /* 0x000fe20000400000 */
[----:B0-----:R-:W-:Y:S02]  /*2d170*/  @P2 MOV R6, R8 ;  /* 0x0000000800062202 */ /* 0x001fe40000000f00 */
[----:B------:R-:W-:Y:S01]  /*2d180*/  @P2 MOV R7, R9 ;  /* 0x0000000900072202 */ /* 0x000fe20000000f00 */
[----:B------:R-:W-:-:S04]  /*2d190*/  FMUL R3, R74, R2 ;  /* 0x000000024a037220 */ /* 0x000fc80000400000 */
        /* <DEDUP_REMOVED lines=15> */
[-C--:B------:R-:W-:Y:S01]  /*2d290*/  FMUL R11, R76, R2.reuse ;  /* 0x000000024c0b7220 */ /* 0x080fe20000400000 */
[----:B------:R-:W-:Y:S01]  /*2d2a0*/  FMUL R13, R78, R2 ;  /* 0x000000024e0d7220 */ /* 0x000fe20000400000 */
[----:B------:R-:W-:Y:S01]  /*2d2b0*/  @P5 STG.E desc[UR44][R4.64+0x1a4], R77 ;  /* 0x0001a44d04005986 */ /* 0x000fe2000c10192c */
[C---:B------:R-:W-:Y:S02]  /*2d2c0*/  ISETP.GT.AND P5, PT, R0.reuse, 0x70, P0 ;  /* 0x000000700000780c */ /* 0x040fe400007a4270 */
[----:B------:R-:W-:Y:S01]  /*2d2d0*/  ISETP.GT.AND P4, PT, R0, 0x70, P1 ;  /* 0x000000700000780c */ /* 0x000fe20000f84270 */
[----:B------:R1:W-:Y:S01]  /*2d2e0*/  @P2 STG.E desc[UR44][R4.64+0x1a0], R11 ;  /* 0x0001a00b04002986 */ /* 0x0003e2000c10192c */
[----:B0-----:R-:W-:Y:S02]  /*2d2f0*/  @P3 MOV R6, R8 ;  /* 0x0000000800063202 */ /* 0x001fe40000000f00 */
        /* <DEDUP_REMOVED lines=8> */
[----:B0-----:R-:W-:Y:S01]  /*2d380*/  @P6 IMAD.MOV.U32 R6, RZ, RZ, R8 ;  /* 0x000000ffff066224 */ /* 0x001fe200078e0008 */
[----:B------:R-:W-:-:S05]  /*2d390*/  @P6 MOV R7, R9 ;  /* 0x0000000900076202 */ /* 0x000fca0000000f00 */
[----:B------:R0:W-:Y:S01]  /*2d3a0*/  @P6 STG.E desc[UR44][R6.64+0x1a4], R79 ;  /* 0x0001a44f06006986 */ /* 0x0001e2000c10192c */
[C---:B------:R-:W-:Y:S01]  /*2d3b0*/  ISETP.GT.AND P6, PT, R0.reuse, 0x79, P1 ;  /* 0x000000790000780c */ /* 0x040fe20000fc4270 */
[----:B------:R-:W-:Y:S02]  /*2d3c0*/  FMUL R83, R83, R2 ;  /* 0x0000000253537220 */ /* 0x000fe40000400000 */
[----:B------:R-:W-:Y:S04]  /*2d3d0*/  @P4 STG.E desc[UR44][R4.64+0x1c0], R3 ;  /* 0x0001c00304004986 */ /* 0x000fe8000c10192c */
[----:B------:R-:W-:Y:S01]  /*2d3e0*/  @P2 STG.E desc[UR44][R4.64+0x1c4], R81 ;  /* 0x0001c45104002986 */ /* 0x000fe2000c10192c */
[----:B0-----:R-:W-:Y:S01]  /*2d3f0*/  @P5 MOV R6, R8 ;  /* 0x0000000800065202 */ /* 0x001fe20000000f00 */
[----:B------:R-:W-:Y:S01]  /*2d400*/  @P5 IMAD.MOV.U32 R7, RZ, RZ, R9 ;  /* 0x000000ffff075224 */ /* 0x000fe200078e0009 */
[----:B------:R-:W-:-:S04]  /*2d410*/  ISETP.GT.AND P2, PT, R0, 0x78, P0 ;  /* 0x000000780000780c */ /* 0x000fc80000744270 */
[----:B------:R0:W-:Y:S01]  /*2d420*/  @P5 STG.E desc[UR44][R6.64+0x1c0], R11 ;  /* 0x0001c00b06005986 */ /* 0x0001e2000c10192c */
[----:B------:R-:W-:Y:S01]  /*2d430*/  ISETP.GT.AND P4, PT, R0, 0x78, P1 ;  /* 0x000000780000780c */ /* 0x000fe20000f84270 */
[----:B------:R-:W-:Y:S01]  /*2d440*/  FMUL R85, R85, R2 ;  /* 0x0000000255557220 */ /* 0x000fe20000400000 */
[----:B0-----:R-:W-:Y:S02]  /*2d450*/  @P3 MOV R6, R8 ;  /* 0x0000000800063202 */ /* 0x001fe40000000f00 */
[----:B------:R-:W-:-:S05]  /*2d460*/  @P3 MOV R7, R9 ;  /* 0x0000000900073202 */ /* 0x000fca0000000f00 */
        /* <DEDUP_REMOVED lines=20> */
[----:B------:R-:W-:-:S03]  /*2d5b0*/  FMUL R91, R91, R2 ;  /* 0x000000025b5b7220 */ /* 0x000fc60000400000 */
[----:B------:R-:W-:Y:S01]  /*2d5c0*/  @P5 STG.E desc[UR44][R4.64+0x200], R11 ;  /* 0x0002000b04005986 */ /* 0x000fe2000c10192c */
[----:B------:R-:W-:-:S03]  /*2d5d0*/  ISETP.GT.AND P5, PT, R0, 0x88, P0 ;  /* 0x000000880000780c */ /* 0x000fc600007a4270 */
[----:B------:R-:W-:Y:S01]  /*2d5e0*/  @P4 STG.E desc[UR44][R4.64+0x204], R89 ;  /* 0x0002045904004986 */ /* 0x000fe2000c10192c */
[----:B0-----:R-:W-:Y:S02]  /*2d5f0*/  @P6 MOV R6, R8 ;  /* 0x0000000800066202 */ /* 0x001fe40000000f00 */
[----:B------:R-:W-:-:S05]  /*2d600*/  @P6 MOV R7, R9 ;  /* 0x0000000900076202 */ /* 0x000fca0000000f00 */
[----:B------:R0:W-:Y:S01]  /*2d610*/  @P6 STG.E desc[UR44][R6.64+0x200], R3 ;  /* 0x0002000306006986 */ /* 0x0001e2000c10192c */
[C---:B------:R-:W-:Y:S02]  /*2d620*/  ISETP.GT.AND P3, PT, R0.reuse, 0x88, P1 ;  /* 0x000000880000780c */ /* 0x040fe40000f64270 */
[----:B------:R-:W-:Y:S01]  /*2d630*/  ISETP.GT.AND P4, PT, R0, 0x89, P1 ;  /* 0x000000890000780c */ /* 0x000fe20000f84270 */
[----:B0-----:R-:W-:Y:S01]  /*2d640*/  @P2 IMAD.MOV.U32 R6, RZ, RZ, R8 ;  /* 0x000000ffff062224 */ /* 0x001fe200078e0008 */
[----:B------:R-:W-:-:S05]  /*2d650*/  @P2 MOV R7, R9 ;  /* 0x0000000900072202 */ /* 0x000fca0000000f00 */
[----:B------:R0:W-:Y:S01]  /*2d660*/  @P2 STG.E desc[UR44][R6.64+0x204], R91 ;  /* 0x0002045b06002986 */ /* 0x0001e2000c10192c */
[----:B------:R-:W-:Y:S01]  /*2d670*/  ISETP.GT.AND P2, PT, R0, 0x89, P0 ;  /* 0x000000890000780c */ /* 0x000fe20000744270 */
[-C--:B------:R-:W-:Y:S01]  /*2d680*/  FMUL R13, R92, R2.reuse ;  /* 0x000000025c0d7220 */ /* 0x080fe20000400000 */
[-C--:B------:R-:W-:Y:S01]  /*2d690*/  FMUL R93, R93, R2.reuse ;  /* 0x000000025d5d7220 */ /* 0x080fe20000400000 */
[----:B------:R-:W-:Y:S01]  /*2d6a0*/  FMUL R11, R94, R2 ;  /* 0x000000025e0b7220 */ /* 0x000fe20000400000 */
[C---:B------:R-:W-:Y:S02]  /*2d6b0*/  ISETP.GT.AND P6, PT, R0.reuse, 0x91, P1 ;  /* 0x000000910000780c */ /* 0x040fe40000fc4270 */
[----:B------:R-:W-:Y:S01]  /*2d6c0*/  @P3 STG.E desc[UR44][R4.64+0x220], R13 ;  /* 0x0002200d04003986 */ /* 0x000fe2000c10192c */
[----:B0-----:R-:W-:Y:S01]  /*2d6d0*/  @P5 MOV R6, R8 ;  /* 0x0000000800065202 */ /* 0x001fe20000000f00 */
[----:B------:R-:W-:Y:S02]  /*2d6e0*/  @P5 IMAD.MOV.U32 R7, RZ, RZ, R9 ;  /* 0x000000ffff075224 */ /* 0x000fe400078e0009 */
[----:B------:R-:W-:Y:S01]  /*2d6f0*/  @P4 STG.E desc[UR44][R4.64+0x224], R93 ;  /* 0x0002245d04004986 */ /* 0x000fe2000c10192c */
[C---:B------:R-:W-:Y:S01]  /*2d700*/  ISETP.GT.AND P3, PT, R0.reuse, 0x90, P1 ;  /* 0x000000900000780c */ /* 0x040fe20000f64270 */
[-C--:B------:R-:W-:Y:S01]  /*2d710*/  FMUL R95, R95, R2.reuse ;  /* 0x000000025f5f7220 */ /* 0x080fe20000400000 */
[----:B------:R-:W-:Y:S01]  /*2d720*/  ISETP.GT.AND P4, PT, R0, 0x90, P0 ;  /* 0x000000900000780c */ /* 0x000fe20000784270 */
[----:B------:R0:W-:Y:S01]  /*2d730*/  @P5 STG.E desc[UR44][R6.64+0x220], R11 ;  /* 0x0002200b06005986 */ /* 0x0001e2000c10192c */
[-C--:B------:R-:W-:Y:S01]  /*2d740*/  FMUL R3, R96, R2.reuse ;  /* 0x0000000260037220 */ /* 0x080fe20000400000 */
[----:B------:R-:W-:Y:S01]  /*2d750*/  FMUL R97, R97, R2 ;  /* 0x0000000261617220 */ /* 0x000fe20000400000 */
[----:B0-----:R-:W-:-:S02]  /*2d760*/  @P2 MOV R6, R8 ;  /* 0x0000000800062202 */ /* 0x001fc40000000f00 */
[----:B------:R-:W-:-:S05]  /*2d770*/  @P2 MOV R7, R9 ;  /* 0x0000000900072202 */ /* 0x000fca0000000f00 */
[----:B------:R0:W-:Y:S01]  /*2d780*/  @P2 STG.E desc[UR44][R6.64+0x224], R95 ;  /* 0x0002245f06002986 */ /* 0x0001e2000c10192c */
[----:B------:R-:W-:Y:S01]  /*2d790*/  ISETP.GT.AND P2, PT, R0, 0x91, P0 ;  /* 0x000000910000780c */ /* 0x000fe20000744270 */
[----:B------:R-:W-:Y:S01]  /*2d7a0*/  FMUL R13, R98, R2 ;  /* 0x00000002620d7220 */ /* 0x000fe20000400000 */
[C---:B------:R-:W-:Y:S01]  /*2d7b0*/  ISETP.GT.AND P5, PT, R0.reuse, 0x99, P1 ;  /* 0x000000990000780c */ /* 0x040fe20000fa4270 */
[----:B------:R1:W-:Y:S01]  /*2d7c0*/  @P3 STG.E desc[UR44][R4.64+0x240], R3 ;  /* 0x0002400304003986 */ /* 0x0003e2000c10192c */
[----:B------:R-:W-:-:S03]  /*2d7d0*/  ISETP.GT.AND P3, PT, R0, 0x98, P1 ;  /* 0x000000980000780c */ /* 0x000fc60000f64270 */
[----:B------:R-:W-:Y:S01]  /*2d7e0*/  @P6 STG.E desc[UR44][R4.64+0x244], R97 ;  /* 0x0002446104006986 */ /* 0x000fe2000c10192c */
[----:B------:R-:W-:Y:S01]  /*2d7f0*/  ISETP.GT.AND P6, PT, R0, 0x98, P0 ;  /* 0x000000980000780c */ /* 0x000fe200007c4270 */
[----:B0-----:R-:W-:Y:S01]  /*2d800*/  @P4 IMAD.MOV.U32 R6, RZ, RZ, R8 ;  /* 0x000000ffff064224 */ /* 0x001fe200078e0008 */
[----:B------:R-:W-:Y:S01]  /*2d810*/  @P4 MOV R7, R9 ;  /* 0x0000000900074202 */ /* 0x000fe20000000f00 */
[-C--:B------:R-:W-:Y:S01]  /*2d820*/  FMUL R99, R99, R2.reuse ;  /* 0x0000000263637220 */ /* 0x080fe20000400000 */
[----:B------:R-:W-:-:S03]  /*2d830*/  FMUL R101, R101, R2 ;  /* 0x0000000265657220 */ /* 0x000fc60000400000 */
[----:B------:R0:W-:Y:S01]  /*2d840*/  @P4 STG.E desc[UR44][R6.64+0x240], R13 ;  /* 0x0002400d06004986 */ /* 0x0001e2000c10192c */
[----:B------:R-:W-:Y:S01]  /*2d850*/  ISETP.GT.AND P4, PT, R0, 0x99, P0 ;  /* 0x000000990000780c */ /* 0x000fe20000784270 */
[-C--:B------:R-:W-:Y:S01]  /*2d860*/  FMUL R11, R100, R2.reuse ;  /* 0x00000002640b7220 */ /* 0x080fe20000400000 */
[----:B-1----:R-:W-:Y:S01]  /*2d870*/  FMUL R3, R102, R2 ;  /* 0x0000000266037220 */ /* 0x002fe20000400000 */
[----:B0-----:R-:W-:Y:S01]  /*2d880*/  @P2 MOV R6, R8 ;  /* 0x0000000800062202 */ /* 0x001fe20000000f00 */
[----:B------:R-:W-:-:S05]  /*2d890*/  @P2 IMAD.MOV.U32 R7, RZ, RZ, R9 ;  /* 0x000000ffff072224 */ /* 0x000fca00078e0009 */
[----:B------:R0:W-:Y:S04]  /*2d8a0*/  @P2 STG.E desc[UR44][R6.64+0x244], R99 ;  /* 0x0002446306002986 */ /* 0x0001e8000c10192c */
[----:B------:R-:W-:Y:S01]  /*2d8b0*/  @P5 STG.E desc[UR44][R4.64+0x264], R101 ;  /* 0x0002646504005986 */ /* 0x000fe2000c10192c */
[----:B------:R-:W-:-:S03]  /*2d8c0*/  ISETP.GT.AND P5, PT, R0, 0xa1, P1 ;  /* 0x000000a10000780c */ /* 0x000fc60000fa4270 */
[----:B------:R1:W-:Y:S01]  /*2d8d0*/  @P3 STG.E desc[UR44][R4.64+0x260], R11 ;  /* 0x0002600b04003986 */ /* 0x0003e2000c10192c */
[C---:B------:R-:W-:Y:S02]  /*2d8e0*/  ISETP.GT.AND P3, PT, R0.reuse, 0xa0, P0 ;  /* 0x000000a00000780c */ /* 0x040fe40000764270 */
[----:B0-----:R-:W-:Y:S02]  /*2d8f0*/  @P6 MOV R6, R8 ;  /* 0x0000000800066202 */ /* 0x001fe40000000f00 */
[-C--:B------:R-:W-:Y:S02]  /*2d900*/  @P6 MOV R7, R9.reuse ;  /* 0x0000000900076202 */ /* 0x080fe40000000f00 */
[C---:B------:R-:W-:Y:S01]  /*2d910*/  ISETP.GT.AND P2, PT, R0.reuse, 0xa0, P1 ;  /* 0x000000a00000780c */ /* 0x040fe20000f44270 */
[-C--:B------:R-:W-:Y:S02]  /*2d920*/  FMUL R103, R103, R2.reuse ;  /* 0x0000000267677220 */ /* 0x080fe40000400000 */
[----:B------:R0:W-:Y:S01]  /*2d930*/  @P6 STG.E desc[UR44][R6.64+0x260], R3 ;  /* 0x0002600306006986 */ /* 0x0001e2000c10192c */
[-C--:B------:R-:W-:Y:S01]  /*2d940*/  FMUL R105, R105, R2.reuse ;  /* 0x0000000269697220 */ /* 0x080fe20000400000 */
[----:B------:R-:W-:Y:S01]  /*2d950*/  ISETP.GT.AND P6, PT, R0, 0xa1, P0 ;  /* 0x000000a10000780c */ /* 0x000fe200007c4270 */
[-C--:B------:R-:W-:Y:S01]  /*2d960*/  FMUL R13, R104, R2.reuse ;  /* 0x00000002680d7220 */ /* 0x080fe20000400000 */
[----:B-1----:R-:W-:Y:S01]  /*2d970*/  FMUL R11, R106, R2 ;  /* 0x000000026a0b7220 */ /* 0x002fe20000400000 */
[----:B0-----:R-:W-:Y:S01]  /*2d980*/  @P4 IMAD.MOV.U32 R6, RZ, RZ, R8 ;  /* 0x000000ffff064224 */ /* 0x001fe200078e0008 */
[----:B------:R-:W-:-:S05]  /*2d990*/  @P4 MOV R7, R9 ;  /* 0x0000000900074202 */ /* 0x000fca0000000f00 */
[----:B------:R0:W-:Y:S04]  /*2d9a0*/  @P4 STG.E desc[UR44][R6.64+0x264], R103 ;  /* 0x0002646706004986 */ /* 0x0001e8000c10192c */
[----:B------:R-:W-:Y:S01]  /*2d9b0*/  @P5 STG.E desc[UR44][R4.64+0x284], R105 ;  /* 0x0002846904005986 */ /* 0x000fe2000c10192c */
[C---:B------:R-:W-:Y:S02]  /*2d9c0*/  ISETP.GT.AND P5, PT, R0.reuse, 0xa8, P0 ;  /* 0x000000a80000780c */ /* 0x040fe400007a4270 */
[C---:B------:R-:W-:Y:S01]  /*2d9d0*/  ISETP.GT.AND P4, PT, R0.reuse, 0xa8, P1 ;  /* 0x000000a80000780c */ /* 0x040fe20000f84270 */
[----:B------:R1:W-:Y:S01]  /*2d9e0*/  @P2 STG.E desc[UR44][R4.64+0x280], R13 ;  /* 0x0002800d04002986 */ /* 0x0003e2000c10192c */
        /* <DEDUP_REMOVED lines=12> */
[C---:B------:R-:W-:Y:S01]  /*2dab0*/  ISETP.GT.AND P6, PT, R0.reuse, 0xb1, P1 ;  /* 0x000000b10000780c */ /* 0x040fe20000fc4270 */
[----:B------:R-:W-:Y:S02]  /*2dac0*/  FMUL R111, R111, R2 ;  /* 0x000000026f6f7220 */ /* 0x000fe40000400000 */
[----:B------:R1:W-:Y:S01]  /*2dad0*/  @P4 STG.E desc[UR44][R4.64+0x2a0], R3 ;  /* 0x0002a00304004986 */ /* 0x0003e2000c10192c */
[----:B------:R-:W-:-:S03]  /*2dae0*/  ISETP.GT.AND P4, PT, R0, 0xb0, P1 ;  /* 0x000000b00000780c */ /* 0x000fc60000f84270 */
[----:B------:R-:W-:Y:S01]  /*2daf0*/  @P2 STG.E desc[UR44][R4.64+0x2a4], R109 ;  /* 0x0002a46d04002986 */ /* 0x000fe2000c10192c */
[----:B0-----:R-:W-:Y:S01]  /*2db00*/  @P5 IMAD.MOV.U32 R6, RZ, RZ, R8 ;  /* 0x000000ffff065224 */ /* 0x001fe200078e0008 */
[----:B------:R-:W-:Y:S02]  /*2db10*/  @P5 MOV R7, R9 ;  /* 0x0000000900075202 */ /* 0x000fe40000000f00 */
[----:B------:R-:W-:-:S03]  /*2db20*/  ISETP.GT.AND P2, PT, R0, 0xb0, P0 ;  /* 0x000000b00000780c */ /* 0x000fc60000744270 */
[----:B------:R0:W-:Y:S01]  /*2db30*/  @P5 STG.E desc[UR44][R6.64+0x2a0], R13 ;  /* 0x0002a00d06005986 */ /* 0x0001e2000c10192c */
[-C--:B------:R-:W-:Y:S01]  /*2db40*/  FMUL R113, R113, R2.reuse ;  /* 0x0000000271717220 */ /* 0x080fe20000400000 */
[----:B-1----:R-:W-:Y:S01]  /*2db50*/  FMUL R3, R112, R2 ;  /* 0x0000000270037220 */ /* 0x002fe20000400000 */
[----:B0-----:R-:W-:Y:S01]  /*2db60*/  @P3 MOV R6, R8 ;  /* 0x0000000800063202 */ /* 0x001fe20000000f00 */
[----:B------:R-:W-:-:S05]  /*2db70*/  @P3 IMAD.MOV.U32 R7, RZ, RZ, R9 ;  /* 0x000000ffff073224 */ /* 0x000fca00078e0009 */
[----:B------:R0:W-:Y:S01]  /*2db80*/  @P3 STG.E desc[UR44][R6.64+0x2a4], R111 ;  /* 0x0002a46f06003986 */ /* 0x0001e2000c10192c */
[----:B------:R-:W-:Y:S01]  /*2db90*/  ISETP.GT.AND P3, PT, R0, 0xb1, P0 ;  /* 0x000000b10000780c */ /* 0x000fe20000764270 */
[----:B------:R-:W-:Y:S02]  /*2dba0*/  FMUL R11, R114, R2 ;  /* 0x00000002720b7220 */ /* 0x000fe40000400000 */
        /* <DEDUP_REMOVED lines=16> */
[----:B------:R-:W-:-:S03]  /*2dcb0*/  FMUL R119, R119, R2 ;  /* 0x0000000277777220 */ /* 0x000fc60000400000 */
[----:B------:R-:W-:Y:S01]  /*2dcc0*/  @P4 STG.E desc[UR44][R4.64+0x2e4], R117 ;  /* 0x0002e47504004986 */ /* 0x000fe2000c10192c */
[----:B------:R-:W-:-:S03]  /*2dcd0*/  ISETP.GT.AND P4, PT, R0, 0xc1, P1 ;  /* 0x000000c10000780c */ /* 0x000fc60000f84270 */
        /* <DEDUP_REMOVED lines=11> */
[-C--:B------:R-:W-:Y:S02]  /*2dd90*/  FMUL R11, R120, R2.reuse ;  /* 0x00000002780b7220 */ /* 0x080fe40000400000 */
[----:B------:R-:W-:Y:S01]  /*2dda0*/  @P4 STG.E desc[UR44][R4.64+0x304], R121 ;  /* 0x0003047904004986 */ /* 0x000fe2000c10192c */
[----:B------:R-:W-:Y:S01]  /*2ddb0*/  ISETP.GT.AND P4, PT, R0, 0xc8, P0 ;  /* 0x000000c80000780c */ /* 0x000fe20000784270 */
[-C--:B------:R-:W-:Y:S01]  /*2ddc0*/  FMUL R13, R122, R2.reuse ;  /* 0x000000027a0d7220 */ /* 0x080fe20000400000 */
[C---:B------:R-:W-:Y:S01]  /*2ddd0*/  ISETP.GT.AND P6, PT, R0.reuse, 0xc9, P1 ;  /* 0x000000c90000780c */ /* 0x040fe20000fc4270 */
[----:B------:R1:W-:Y:S01]  /*2dde0*/  @P3 STG.E desc[UR44][R4.64+0x300], R11 ;  /* 0x0003000b04003986 */ /* 0x0003e2000c10192c */
[----:B------:R-:W-:Y:S01]  /*2ddf0*/  ISETP.GT.AND P3, PT, R0, 0xc8, P1 ;  /* 0x000000c80000780c */ /* 0x000fe20000f64270 */
[----:B0-----:R-:W-:Y:S01]  /*2de00*/  @P5 IMAD.MOV.U32 R6, RZ, RZ, R8 ;  /* 0x000000ffff065224 */ /* 0x001fe200078e0008 */
[----:B------:R-:W-:Y:S01]  /*2de10*/  @P5 MOV R7, R9 ;  /* 0x0000000900075202 */ /* 0x000fe20000000f00 */
[----:B------:R-:W-:-:S04]  /*2de20*/  FMUL R123, R123, R2 ;  /* 0x000000027b7b7220 */ /* 0x000fc80000400000 */
[----:B------:R0:W-:Y:S01]  /*2de30*/  @P5 STG.E desc[UR44][R6.64+0x300], R13 ;  /* 0x0003000d06005986 */ /* 0x0001e2000c10192c */
[-C--:B------:R-:W-:Y:S01]  /*2de40*/  FMUL R3, R124, R2.reuse ;  /* 0x000000027c037220 */ /* 0x080fe20000400000 */
[-C--:B------:R-:W-:Y:S01]  /*2de50*/  FMUL R125, R125, R2.reuse ;  /* 0x000000027d7d7220 */ /* 0x080fe20000400000 */
[----:B-1----:R-:W-:Y:S01]  /*2de60*/  FMUL R11, R126, R2 ;  /* 0x000000027e0b7220 */ /* 0x002fe20000400000 */
[----:B0-----:R-:W-:Y:S01]  /*2de70*/  @P2 MOV R6, R8 ;  /* 0x0000000800062202 */ /* 0x001fe20000000f00 */
[----:B------:R-:W-:-:S05]  /*2de80*/  @P2 IMAD.MOV.U32 R7, RZ, RZ, R9 ;  /* 0x000000ffff072224 */ /* 0x000fca00078e0009 */
[----:B------:R0:W-:Y:S01]  /*2de90*/  @P2 STG.E desc[UR44][R6.64+0x304], R123 ;  /* 0x0003047b06002986 */ /* 0x0001e2000c10192c */
[----:B------:R-:W-:-:S03]  /*2dea0*/  ISETP.GT.AND P2, PT, R0, 0xc9, P0 ;  /* 0x000000c90000780c */ /* 0x000fc60000744270 */
[----:B------:R-:W-:Y:S04]  /*2deb0*/  @P3 STG.E desc[UR44][R4.64+0x320], R3 ;  /* 0x0003200304003986 */ /* 0x000fe8000c10192c */
[----:B------:R-:W-:Y:S01]  /*2dec0*/  @P6 STG.E desc[UR44][R4.64+0x324], R125 ;  /* 0x0003247d04006986 */ /* 0x000fe2000c10192c */
[----:B0-----:R-:W-:Y:S02]  /*2ded0*/  @P4 MOV R6, R8 ;  /* 0x0000000800064202 */ /* 0x001fe40000000f00 */
[----:B------:R-:W-:-:S05]  /*2dee0*/  @P4 MOV R7, R9 ;  /* 0x0000000900074202 */ /* 0x000fca0000000f00 */
[----:B------:R0:W-:Y:S01]  /*2def0*/  @P4 STG.E desc[UR44][R6.64+0x320], R11 ;  /* 0x0003200b06004986 */ /* 0x0001e2000c10192c */
[C---:B------:R-:W-:Y:S02]  /*2df00*/  ISETP.GT.AND P4, PT, R0.reuse, 0xd0, P0 ;  /* 0x000000d00000780c */ /* 0x040fe40000784270 */
[C---:B------:R-:W-:Y:S02]  /*2df10*/  ISETP.GT.AND P3, PT, R0.reuse, 0xd0, P1 ;  /* 0x000000d00000780c */ /* 0x040fe40000f64270 */
[C---:B------:R-:W-:Y:S01]  /*2df20*/  ISETP.GT.AND P5, PT, R0.reuse, 0xd1, P1 ;  /* 0x000000d10000780c */ /* 0x040fe20000fa4270 */
[-C--:B------:R-:W-:Y:S01]  /*2df30*/  FMUL R127, R127, R2.reuse ;  /* 0x000000027f7f7220 */ /* 0x080fe20000400000 */
[----:B------:R-:W-:Y:S01]  /*2df40*/  ISETP.GT.AND P6, PT, R0, 0xd1, P0 ;  /* 0x000000d10000780c */ /* 0x000fe200007c4270 */
[----:B0-----:R-:W-:Y:S01]  /*2df50*/  @P2 IMAD.MOV.U32 R6, RZ, RZ, R8 ;  /* 0x000000ffff062224 */ /* 0x001fe200078e0008 */
[----:B------:R-:W-:Y:S01]  /*2df60*/  @P2 MOV R7, R9 ;  /* 0x0000000900072202 */ /* 0x000fe20000000f00 */
[-C--:B------:R-:W-:Y:S01]  /*2df70*/  FMUL R13, R128, R2.reuse ;  /* 0x00000002800d7220 */ /* 0x080fe20000400000 */
[-C--:B------:R-:W-:Y:S01]  /*2df80*/  FMUL R129, R129, R2.reuse ;  /* 0x0000000281817220 */ /* 0x080fe20000400000 */
[----:B------:R-:W-:-:S02]  /*2df90*/  FMUL R3, R130, R2 ;  /* 0x0000000282037220 */ /* 0x000fc40000400000 */
        /* <DEDUP_REMOVED lines=16> */
[----:B------:R-:W-:Y:S01]  /*2e0a0*/  ISETP.GT.AND P4, PT, R0, 0xe0, P1 ;  /* 0x000000e00000780c */ /* 0x000fe20000f84270 */
[----:B------:R-:W-:Y:S01]  /*2e0b0*/  FMUL R13, R134, R2 ;  /* 0x00000002860d7220 */ /* 0x000fe20000400000 */
[----:B------:R-:W-:Y:S01]  /*2e0c0*/  @P5 STG.E desc[UR44][R4.64+0x364], R133 ;  /* 0x0003648504005986 */ /* 0x000fe2000c10192c */
[----:B------:R-:W-:-:S03]  /*2e0d0*/  ISETP.GT.AND P5, PT, R0, 0xe0, P0 ;  /* 0x000000e00000780c */ /* 0x000fc600007a4270 */
[----:B------:R1:W-:Y:S01]  /*2e0e0*/  @P2 STG.E desc[UR44][R4.64+0x360], R11 ;  /* 0x0003600b04002986 */ /* 0x0003e2000c10192c */
[----:B0-----:R-:W-:Y:S01]  /*2e0f0*/  @P3 IMAD.MOV.U32 R6, RZ, RZ, R8 ;  /* 0x000000ffff063224 */ /* 0x001fe200078e0008 */
[----:B------:R-:W-:Y:S02]  /*2e100*/  @P3 MOV R7, R9 ;  /* 0x0000000900073202 */ /* 0x000fe40000000f00 */
[----:B------:R-:W-:Y:S01]  /*2e110*/  ISETP.GT.AND P2, PT, R0, 0xe1, P1 ;  /* 0x000000e10000780c */ /* 0x000fe20000f44270 */
[-C--:B------:R-:W-:Y:S02]  /*2e120*/  FMUL R135, R135, R2.reuse ;  /* 0x0000000287877220 */ /* 0x080fe40000400000 */
[----:B------:R0:W-:Y:S01]  /*2e130*/  @P3 STG.E desc[UR44][R6.64+0x360], R13 ;  /* 0x0003600d06003986 */ /* 0x0001e2000c10192c */
[-C--:B------:R-:W-:Y:S01]  /*2e140*/  FMUL R3, R136, R2.reuse ;  /* 0x0000000288037220 */ /* 0x080fe20000400000 */
[----:B------:R-:W-:Y:S01]  /*2e150*/  ISETP.GT.AND P3, PT, R0, 0xe1, P0 ;  /* 0x000000e10000780c */ /* 0x000fe20000764270 */
[-C--:B------:R-:W-:Y:S01]  /*2e160*/  FMUL R137, R137, R2.reuse ;  /* 0x0000000289897220 */ /* 0x080fe20000400000 */
[----:B-1----:R-:W-:Y:S01]  /*2e170*/  FMUL R11, R138, R2 ;  /* 0x000000028a0b7220 */ /* 0x002fe20000400000 */
[----:B0-----:R-:W-:Y:S01]  /*2e180*/  @P6 MOV R6, R8 ;  /* 0x0000000800066202 */ /* 0x001fe20000000f00 */
[----:B------:R-:W-:-:S05]  /*2e190*/  @P6 IMAD.MOV.U32 R7, RZ, RZ, R9 ;  /* 0x000000ffff076224 */ /* 0x000fca00078e0009 */
[----:B------:R0:W-:Y:S04]  /*2e1a0*/  @P6 STG.E desc[UR44][R6.64+0x364], R135 ;  /* 0x0003648706006986 */ /* 0x0001e8000c10192c */
[----:B------:R1:W-:Y:S01]  /*2e1b0*/  @P4 STG.E desc[UR44][R4.64+0x380], R3 ;  /* 0x0003800304004986 */ /* 0x0003e2000c10192c */
[C---:B------:R-:W-:Y:S02]  /*2e1c0*/  ISETP.GT.AND P4, PT, R0.reuse, 0xe8, P0 ;  /* 0x000000e80000780c */ /* 0x040fe40000784270 */
[C---:B------:R-:W-:Y:S01]  /*2e1d0*/  ISETP.GT.AND P6, PT, R0.reuse, 0xe9, P1 ;  /* 0x000000e90000780c */ /* 0x040fe20000fc4270 */
[----:B------:R-:W-:Y:S01]  /*2e1e0*/  @P2 STG.E desc[UR44][R4.64+0x384], R137 ;  /* 0x0003848904002986 */ /* 0x000fe2000c10192c */
[----:B------:R-:W-:Y:S02]  /*2e1f0*/  ISETP.GT.AND P2, PT, R0, 0xe8, P1 ;  /* 0x000000e80000780c */ /* 0x000fe40000f44270 */
[----:B0-----:R-:W-:-:S02]  /*2e200*/  @P5 MOV R6, R8 ;  /* 0x0000000800065202 */ /* 0x001fc40000000f00 */
[----:B------:R-:W-:Y:S01]  /*2e210*/  @P5 MOV R7, R9 ;  /* 0x0000000900075202 */ /* 0x000fe20000000f00 */
[----:B------:R-:W-:-:S04]  /*2e220*/  FMUL R139, R139, R2 ;  /* 0x000000028b8b7220 */ /* 0x000fc80000400000 */
[----:B------:R0:W-:Y:S01]  /*2e230*/  @P5 STG.E desc[UR44][R6.64+0x380], R11 ;  /* 0x0003800b06005986 */ /* 0x0001e2000c10192c */
[----:B------:R-:W-:Y:S01]  /*2e240*/  ISETP.GT.AND P5, PT, R0, 0xe9, P0 ;  /* 0x000000e90000780c */ /* 0x000fe200007a4270 */
[-C--:B-1----:R-:W-:Y:S01]  /*2e250*/  FMUL R3, R140, R2.reuse ;  /* 0x000000028c037220 */ /* 0x082fe20000400000 */
[-C--:B------:R-:W-:Y:S01]  /*2e260*/  FMUL R141, R141, R2.reuse ;  /* 0x000000028d8d7220 */ /* 0x080fe20000400000 */
[----:B------:R-:W-:Y:S01]  /*2e270*/  FMUL R13, R142, R2 ;  /* 0x000000028e0d7220 */ /* 0x000fe20000400000 */
[----:B0-----:R-:W-:Y:S01]  /*2e280*/  @P3 IMAD.MOV.U32 R6, RZ, RZ, R8 ;  /* 0x000000ffff063224 */ /* 0x001fe200078e0008 */
[----:B------:R-:W-:-:S05]  /*2e290*/  @P3 MOV R7, R9 ;  /* 0x0000000900073202 */ /* 0x000fca0000000f00 */
[----:B------:R0:W-:Y:S01]  /*2e2a0*/  @P3 STG.E desc[UR44][R6.64+0x384], R139 ;  /* 0x0003848b06003986 */ /* 0x0001e2000c10192c */
[----:B------:R-:W-:-:S03]  /*2e2b0*/  ISETP.GT.AND P3, PT, R0, 0xf0, P1 ;  /* 0x000000f00000780c */ /* 0x000fc60000f64270 */
[----:B------:R-:W-:Y:S04]  /*2e2c0*/  @P2 STG.E desc[UR44][R4.64+0x3a0], R3 ;  /* 0x0003a00304002986 */ /* 0x000fe8000c10192c */
[----:B------:R-:W-:Y:S01]  /*2e2d0*/  @P6 STG.E desc[UR44][R4.64+0x3a4], R141 ;  /* 0x0003a48d04006986 */ /* 0x000fe2000c10192c */
[----:B0-----:R-:W-:Y:S01]  /*2e2e0*/  @P4 MOV R6, R8 ;  /* 0x0000000800064202 */ /* 0x001fe20000000f00 */
[----:B------:R-:W-:-:S05]  /*2e2f0*/  @P4 IMAD.MOV.U32 R7, RZ, RZ, R9 ;  /* 0x000000ffff074224 */ /* 0x000fca00078e0009 */
[----:B------:R0:W-:Y:S01]  /*2e300*/  @P4 STG.E desc[UR44][R6.64+0x3a0], R13 ;  /* 0x0003a00d06004986 */ /* 0x0001e2000c10192c */
[C---:B------:R-:W-:Y:S01]  /*2e310*/  ISETP.GT.AND P4, PT, R0.reuse, 0xf0, P0 ;  /* 0x000000f00000780c */ /* 0x040fe20000784270 */
[-C--:B------:R-:W-:Y:S01]  /*2e320*/  FMUL R143, R143, R2.reuse ;  /* 0x000000028f8f7220 */ /* 0x080fe20000400000 */
[----:B------:R-:W-:Y:S01]  /*2e330*/  ISETP.GT.AND P2, PT, R0, 0xf1, P1 ;  /* 0x000000f10000780c */ /* 0x000fe20000f44270 */
[----:B------:R-:W-:Y:S01]  /*2e340*/  FMUL R11, R144, R2 ;  /* 0x00000002900b7220 */ /* 0x000fe20000400000 */
[----:B------:R-:W-:Y:S02]  /*2e350*/  ISETP.GT.AND P6, PT, R0, 0xf1, P0 ;  /* 0x000000f10000780c */ /* 0x000fe400007c4270 */
[----:B0-----:R-:W-:Y:S02]  /*2e360*/  @P5 MOV R6, R8 ;  /* 0x0000000800065202 */ /* 0x001fe40000000f00 */
[----:B------:R-:W-:Y:S01]  /*2e370*/  @P5 MOV R7, R9 ;  /* 0x0000000900075202 */ /* 0x000fe20000000f00 */
[----:B------:R-:W-:-:S04]  /*2e380*/  FMUL R145, R145, R2 ;  /* 0x0000000291917220 */ /* 0x000fc80000400000 */
[----:B------:R0:W-:Y:S01]  /*2e390*/  @P5 STG.E desc[UR44][R6.64+0x3a4], R143 ;  /* 0x0003a48f06005986 */ /* 0x0001e2000c10192c */
[----:B------:R-:W-:-:S03]  /*2e3a0*/  ISETP.GT.AND P5, PT, R0, 0xf8, P0 ;  /* 0x000000f80000780c */ /* 0x000fc600007a4270 */
[----:B------:R1:W-:Y:S01]  /*2e3b0*/  @P3 STG.E desc[UR44][R4.64+0x3c0], R11 ;  /* 0x0003c00b04003986 */ /* 0x0003e2000c10192c */
[----:B------:R-:W-:Y:S01]  /*2e3c0*/  ISETP.GT.AND P3, PT, R0, 0xf8, P1 ;  /* 0x000000f80000780c */ /* 0x000fe20000f64270 */
[-C--:B------:R-:W-:Y:S01]  /*2e3d0*/  FMUL R3, R146, R2.reuse ;  /* 0x0000000292037220 */ /* 0x080fe20000400000 */
[C---:B------:R-:W-:Y:S01]  /*2e3e0*/  ISETP.GT.AND P1, PT, R0.reuse, 0xf9, P1 ;  /* 0x000000f90000780c */ /* 0x040fe20000f24270 */
[----:B------:R-:W-:Y:S01]  /*2e3f0*/  @P2 STG.E desc[UR44][R4.64+0x3c4], R145 ;  /* 0x0003c49104002986 */ /* 0x000fe2000c10192c */
[----:B0-----:R-:W-:Y:S01]  /*2e400*/  @P4 IMAD.MOV.U32 R6, RZ, RZ, R8 ;  /* 0x000000ffff064224 */ /* 0x001fe200078e0008 */
[----:B------:R-:W-:Y:S01]  /*2e410*/  @P4 MOV R7, R9 ;  /* 0x0000000900074202 */ /* 0x000fe20000000f00 */
[-C--:B------:R-:W-:Y:S01]  /*2e420*/  FMUL R147, R147, R2.reuse ;  /* 0x0000000293937220 */ /* 0x080fe20000400000 */
[----:B------:R-:W-:Y:S01]  /*2e430*/  ISETP.GT.AND P0, PT, R0, 0xf9, P0 ;  /* 0x000000f90000780c */ /* 0x000fe20000704270 */
[-C--:B------:R-:W-:Y:S02]  /*2e440*/  FMUL R13, R148, R2.reuse ;  /* 0x00000002940d7220 */ /* 0x080fe40000400000 */
[----:B------:R0:W-:Y:S01]  /*2e450*/  @P4 STG.E desc[UR44][R6.64+0x3c0], R3 ;  /* 0x0003c00306004986 */ /* 0x0001e2000c10192c */
[-C--:B------:R-:W-:Y:S01]  /*2e460*/  FMUL R149, R149, R2.reuse ;  /* 0x0000000295957220 */ /* 0x080fe20000400000 */
[-C--:B-1----:R-:W-:Y:S01]  /*2e470*/  FMUL R11, R150, R2.reuse ;  /* 0x00000002960b7220 */ /* 0x082fe20000400000 */
[----:B------:R-:W-:Y:S01]  /*2e480*/  FMUL R151, R151, R2 ;  /* 0x0000000297977220 */ /* 0x000fe20000400000 */
[----:B0-----:R-:W-:Y:S01]  /*2e490*/  @P6 MOV R6, R8 ;  /* 0x0000000800066202 */ /* 0x001fe20000000f00 */
[----:B------:R-:W-:-:S05]  /*2e4a0*/  @P6 IMAD.MOV.U32 R7, RZ, RZ, R9 ;  /* 0x000000ffff076224 */ /* 0x000fca00078e0009 */
[----:B------:R-:W-:Y:S04]  /*2e4b0*/  @P6 STG.E desc[UR44][R6.64+0x3c4], R147 ;  /* 0x0003c49306006986 */ /* 0x000fe8000c10192c */
[----:B------:R-:W-:Y:S04]  /*2e4c0*/  @P3 STG.E desc[UR44][R4.64+0x3e0], R13 ;  /* 0x0003e00d04003986 */ /* 0x000fe8000c10192c */
[----:B------:R0:W-:Y:S02]  /*2e4d0*/  @P1 STG.E desc[UR44][R4.64+0x3e4], R149 ;  /* 0x0003e49504001986 */ /* 0x0001e4000c10192c */
[----:B0-----:R-:W-:-:S02]  /*2e4e0*/  @P5 MOV R4, R8 ;  /* 0x0000000800045202 */ /* 0x001fc40000000f00 */
[----:B------:R-:W-:-:S05]  /*2e4f0*/  @P5 MOV R5, R9 ;  /* 0x0000000900055202 */ /* 0x000fca0000000f00 */
[----:B------:R0:W-:Y:S04]  /*2e500*/  @P5 STG.E desc[UR44][R4.64+0x3e0], R11 ;  /* 0x0003e00b04005986 */ /* 0x0001e8000c10192c */
[----:B------:R0:W-:Y:S02]  /*2e510*/  @P0 STG.E desc[UR44][R8.64+0x3e4], R151 ;  /* 0x0003e49708000986 */ /* 0x0001e4000c10192c */
.L_x_536:
[----:B------:R-:W-:Y:S05]  /*2e520*/  BSYNC B0 ;  /* 0x0000000000007941 */ /* 0x000fea0003800000 */
.L_x_28:
[----:B0-----:R-:W5:Y:S04]  /*2e530*/  LDL.LU R5, [R1+0x200] ;  /* 0x0002000001057983 */ /* 0x001f680000300800 */
[----:B------:R-:W5:Y:S01]  /*2e540*/  LDL.LU R4, [R1+0x204] ;  /* 0x0002040001047983 */ /* 0x000f620000300800 */
[----:B------:R-:W-:Y:S01]  /*2e550*/  ULDC UR4, c[0x0][0xc] ;  /* 0x0000030000047ab9 */ /* 0x000fe20000000800 */
[----:B------:R-:W-:Y:S01]  /*2e560*/  ULDC UR5, c[0x0][0x10] ;  /* 0x0000040000057ab9 */ /* 0x000fe20000000800 */
[----:B------:R-:W5:Y:S01]  /*2e570*/  LDC R3, c[0x0][0x14] ;  /* 0x00000500ff037b82 */ /* 0x000f620000000800 */
[----:B------:R-:W-:Y:S01]  /*2e580*/  UIMAD.WIDE.U32 UR4, UR4, UR5, URZ ;  /* 0x00000005040472a5 */ /* 0x000fe2000f8e003f */
[----:B------:R-:W-:Y:S01]  /*2e590*/  PRMT R0, RZ, 0x7610, R0 ;  /* 0x00007610ff007816 */ /* 0x000fe20000000000 */
[----:B------:R-:W-:Y:S01]  /*2e5a0*/  UMOV UR41, 0xffffffff ;  /* 0xffffffff00297882 */ /* 0x000fe20000000000 */
[----:B------:R-:W-:-:S03]  /*2e5b0*/  UMOV UR42, 0xffffffff ;  /* 0xffffffff002a7882 */ /* 0x000fc60000000000 */
[----:B-----5:R-:W-:-:S04]  /*2e5c0*/  IMAD.WIDE.U32 R4, R3, UR4, R4 ;  /* 0x0000000403047c25 */ /* 0x020fc8000f8e0004 */
[----:B------:R-:W-:Y:S01]  /*2e5d0*/  IMAD R3, R3, UR5, RZ ;  /* 0x0000000503037c24 */ /* 0x000fe2000f8e02ff */
[----:B------:R-:W-:Y:S01]  /*2e5e0*/  MOV R7, R4 ;  /* 0x0000000400077202 */ /* 0x000fe20000000f00 */
[----:B------:R-:W-:Y:S02]  /*2e5f0*/  ULDC.64 UR4, c[0x0][0x650] ;  /* 0x0001940000047ab9 */ /* 0x000fe40000000a00 */
[----:B------:R-:W-:Y:S01]  /*2e600*/  IMAD.IADD R6, R5, 0x1, R3 ;  /* 0x0000000105067824 */ /* 0x000fe200078e0203 */
[----:B------:R-:W-:-:S04]  /*2e610*/  ISETP.GE.U32.AND P0, PT, R4, UR4, PT ;  /* 0x0000000404007c0c */ /* 0x000fc8000bf06070 */
[----:B------:R0:W-:Y:S01]  /*2e620*/  STL [R1+0x200], R6 ;  /* 0x0002000601007387 */ /* 0x0001e20000100800 */
[----:B------:R-:W-:-:S03]  /*2e630*/  ISETP.GE.U32.AND.EX P0, PT, R6, UR5, PT, P0 ;  /* 0x0000000506007c0c */ /* 0x000fc6000bf06100 */
[----:B------:R0:W-:Y:S10]  /*2e640*/  STL [R1+0x204], R7 ;  /* 0x0002040701007387 */ /* 0x0001f40000100800 */
[----:B0-----:R-:W-:Y:S05]  /*2e650*/  @P0 BRA `(.L_x_537) ;  /* 0x0000000400880947 */ /* 0x001fea0003800000 */
[----:B------:R-:W0:Y:S01]  /*2e660*/  S2UR UR6, SR_CTAID.X ;  /* 0x00000000000679c3 */ /* 0x000e220000002500 */
[----:B------:R-:W-:Y:S01]  /*2e670*/  ULDC.64 UR12, c[0x0][0x628] ;  /* 0x00018a00000c7ab9 */ /* 0x000fe20000000a00 */
[----:B------:R-:W-:Y:S01]  /*2e680*/  ULDC UR4, c[0x0][0x150] ;  /* 0x0000540000047ab9 */ /* 0x000fe20000000800 */
[----:B------:R-:W-:Y:S01]  /*2e690*/  ISETP.NE.U32.AND P0, PT, RZ, UR12, PT ;  /* 0x0000000cff007c0c */ /* 0x000fe2000bf05070 */
[----:B------:R-:W-:Y:S01]  /*2e6a0*/  ULDC UR15, c[0x0][0x630] ;  /* 0x00018c00000f7ab9 */ /* 0x000fe20000000800 */
[C---:B------:R-:W-:Y:S01]  /*2e6b0*/  R2UR UR16, R7.reuse ;  /* 0x00000000071072ca */ /* 0x040fe200000e0000 */
[----:B------:R-:W-:Y:S01]  /*2e6c0*/  ULDC UR19, c[0x0][0x154] ;  /* 0x0000550000137ab9 */ /* 0x000fe20000000800 */
[----:B------:R-:W-:Y:S01]  /*2e6d0*/  ISETP.NE.AND.EX P0, PT, RZ, UR13, PT, P0 ;  /* 0x0000000dff007c0c */ /* 0x000fe2000bf05300 */
[----:B------:R-:W1:Y:S01]  /*2e6e0*/  S2UR UR18, SR_CTAID.Y ;  /* 0x00000000001279c3 */ /* 0x000e620000002600 */
[----:B------:R-:W-:Y:S02]  /*2e6f0*/  R2UR UR17, R6 ;  /* 0x00000000061172ca */ /* 0x000fe400000e0000 */
[----:B------:R-:W-:-:S02]  /*2e700*/  R2UR UR10, R7 ;  /* 0x00000000070a72ca */ /* 0x000fc400000e0000 */
[----:B------:R-:W-:Y:S02]  /*2e710*/  R2UR UR11, R6 ;  /* 0x00000000060b72ca */ /* 0x000fe400000e0000 */
[----:B0-----:R-:W-:-:S05]  /*2e720*/  I2FP.F32.U32 R0, UR6 ;  /* 0x0000000600007c45 */ /* 0x001fca0008201000 */
[----:B------:R-:W-:-:S04]  /*2e730*/  FMUL R0, R0, UR4 ;  /* 0x0000000400007c20 */ /* 0x000fc80008400000 */
[----:B------:R0:W0:Y:S01]  /*2e740*/  F2I.U32.TRUNC.NTZ R3, R0 ;  /* 0x0000000000037305 */ /* 0x000022000020f000 */
[----:B-1----:R-:W-:Y:S05]  /*2e750*/  @!P0 BRA `(.L_x_538) ;  /* 0x0000000000308947 */ /* 0x002fea0003800000 */
        /* <DEDUP_REMOVED lines=12> */
.L_x_538:
[----:B------:R-:W-:Y:S01]  /*2e820*/  USHF.R.U64 UR42, UR10, UR15, UR11 ;  /* 0x0000000f0a2a7299 */ /* 0x000fe2000800120b */
[----:B0-----:R-:W-:Y:S01]  /*2e830*/  I2FP.F32.U32 R0, UR18 ;  /* 0x0000001200007c45 */ /* 0x001fe20008201000 */
[----:B------:R-:W-:Y:S02]  /*2e840*/  USHF.R.U32.HI UR4, URZ, UR15, UR11 ;  /* 0x0000000f3f047299 */ /* 0x000fe4000801160b */
        /* <DEDUP_REMOVED lines=8> */
[----:B------:R-:W-:Y:S01]  /*2e8d0*/  UIMAD.WIDE.U32 UR8, UR10, UR12, UR8 ;  /* 0x0000000c0a0872a5 */ /* 0x000fe2000f8e0008 */
[----:B------:R-:W-:Y:S01]  /*2e8e0*/  R2UR UR12, R3 ;  /* 0x00000000030c72ca */ /* 0x000fe200000e0000 */
[----:B------:R-:W-:Y:S01]  /*2e8f0*/  UIMAD UR10, UR10, UR13, UR4 ;  /* 0x0000000d0a0a72a4 */ /* 0x000fe2000f8e0204 */
[----:B------:R-:W-:Y:S01]  /*2e900*/  ULDC UR11, c[0x0][0x618] ;  /* 0x00018600000b7ab9 */ /* 0x000fe20000000800 */
[----:B------:R-:W-:Y:S02]  /*2e910*/  ULDC UR21, c[0x0][0x658] ;  /* 0x0001960000157ab9 */ /* 0x000fe40000000800 */
[----:B------:R-:W-:Y:S01]  /*2e920*/  UIADD3 UR9, UR9, UR10, URZ ;  /* 0x0000000a09097290 */ /* 0x000fe2000fffe03f */
[----:B------:R-:W-:Y:S01]  /*2e930*/  UMOV UR15, 0xffffffff ;  /* 0xffffffff000f7882 */ /* 0x000fe20000000000 */
[----:B------:R-:W-:Y:S01]  /*2e940*/  ULDC.64 UR4, c[0x0][0x640] ;  /* 0x0001900000047ab9 */ /* 0x000fe20000000a00 */
[----:B------:R-:W-:Y:S01]  /*2e950*/  USHF.L.U32 UR15, UR15, UR21, URZ ;  /* 0x000000150f0f7299 */ /* 0x000fe2000800063f */
[----:B------:R-:W-:Y:S01]  /*2e960*/  ISETP.NE.U32.AND P0, PT, RZ, UR4, PT ;  /* 0x00000004ff007c0c */ /* 0x000fe2000bf05070 */
[----:B------:R-:W-:-:S02]  /*2e970*/  USHF.R.U64 UR16, UR8, UR11, UR9 ;  /* 0x0000000b08107299 */ /* 0x000fc40008001209 */
[----:B------:R-:W-:Y:S01]  /*2e980*/  USHF.R.U32.HI UR8, URZ, UR11, UR9 ;  /* 0x0000000b3f087299 */ /* 0x000fe20008011609 */
[----:B0-----:R-:W-:Y:S01]  /*2e990*/  R2UR UR14, R0 ;  /* 0x00000000000e72ca */ /* 0x001fe200000e0000 */
[----:B------:R-:W-:Y:S01]  /*2e9a0*/  ULDC UR17, c[0x0][0x608] ;  /* 0x0001820000117ab9 */ /* 0x000fe20000000800 */
[----:B------:R-:W-:Y:S01]  /*2e9b0*/  ULOP3.LUT UR40, URZ, UR15, URZ, 0x33, !UPT ;  /* 0x0000000f3f287292 */ /* 0x000fe2000f8e333f */
[----:B------:R-:W-:Y:S01]  /*2e9c0*/  ISETP.NE.AND.EX P0, PT, RZ, UR5, PT, P0 ;  /* 0x00000005ff007c0c */ /* 0x000fe2000bf05300 */
[----:B------:R-:W-:Y:S02]  /*2e9d0*/  USHF.R.U64 UR15, UR16, UR17, UR8 ;  /* 0x00000011100f7299 */ /* 0x000fe40008001208 */
[----:B------:R-:W-:Y:S02]  /*2e9e0*/  USHF.R.U32.HI UR8, URZ, UR17, UR8 ;  /* 0x000000113f087299 */ /* 0x000fe40008011608 */
[----:B------:R-:W-:Y:S02]  /*2e9f0*/  UIADD3 UR12, -UR12, URZ, URZ ;  /* 0x0000003f0c0c7290 */ /* 0x000fe4000fffe13f */
[----:B------:R-:W-:Y:S01]  /*2ea00*/  USHF.R.U64 UR17, UR15, UR21, UR8 ;  /* 0x000000150f117299 */ /* 0x000fe20008001208 */
[----:B------:R-:W-:Y:S01]  /*2ea10*/  UMOV UR19, 0x1 ;  /* 0x0000000100137882 */ /* 0x000fe20000000000 */
[----:B------:R-:W-:Y:S01]  /*2ea20*/  ULDC UR13, c[0x0][0x144] ;  /* 0x00005100000d7ab9 */ /* 0x000fe20000000800 */
[----:B------:R-:W-:Y:S01]  /*2ea30*/  ULDC UR7, c[0x0][0x600] ;  /* 0x0001800000077ab9 */ /* 0x000fe20000000800 */
[----:B------:R-:W-:-:S02]  /*2ea40*/  USHF.L.U32 UR24, UR19, UR21, URZ ;  /* 0x0000001513187299 */ /* 0x000fc4000800063f */
[----:B------:R-:W-:Y:S02]  /*2ea50*/  USHF.R.U32.HI UR8, URZ, UR21, UR8 ;  /* 0x000000153f087299 */ /* 0x000fe40008011608 */
[----:B------:R-:W-:Y:S02]  /*2ea60*/  UIMAD UR21, UR13, UR12, UR6 ;  /* 0x0000000c0d1572a4 */ /* 0x000fe4000f8e0206 */
[----:B------:R-:W-:Y:S02]  /*2ea70*/  UIADD3 UR20, UR7, -0x1, URZ ;  /* 0xffffffff07147890 */ /* 0x000fe4000fffe03f */
[----:B------:R-:W-:Y:S01]  /*2ea80*/  UIADD3 UR19, -UR14, URZ, URZ ;  /* 0x0000003f0e137290 */ /* 0x000fe2000fffe13f */
        /* <DEDUP_REMOVED lines=17> */
.L_x_539:
[----:B------:R-:W-:Y:S01]  /*2eba0*/  UISETP.NE.AND UP0, UPT, UR38, URZ, UPT ;  /* 0x0000003f2600728c */ /* 0x000fe2000bf05270 */
[----:B------:R-:W-:Y:S01]  /*2ebb0*/  MOV R0, 0x1 ;  /* 0x0000000100007802 */ /* 0x000fe20000000f00 */
[----:B------:R-:W-:Y:S02]  /*2ebc0*/  USHF.R.U64 UR4, UR6, UR22, UR8 ;  /* 0x0000001606047299 */ /* 0x000fe40008001208 */
[----:B------:R-:W-:Y:S02]  /*2ebd0*/  ULOP3.LUT UR40, UR15, UR40, URZ, 0xc0, !UPT ;  /* 0x000000280f287292 */ /* 0x000fe4000f8ec03f */
[----:B------:R-:W-:Y:S02]  /*2ebe0*/  UIADD3 UR5, -UR4, URZ, URZ ;  /* 0x0000003f04057290 */ /* 0x000fe4000fffe13f */
[----:B------:R-:W-:Y:S02]  /*2ebf0*/  UIMAD UR40, UR24, UR4, UR40 ;  /* 0x00000004182872a4 */ /* 0x000fe4000f8e0228 */
[----:B------:R-:W-:-:S02]  /*2ec00*/  ULOP3.LUT UR16, UR16, UR20, URZ, 0xc0, !UPT ;  /* 0x0000001410107292 */ /* 0x000fc4000f8ec03f */
[----:B------:R-:W-:Y:S02]  /*2ec10*/  @UP0 UIMAD UR21, UR25, UR19, UR18 ;  /* 0x00000013191502a4 */ /* 0x000fe4000f8e0212 */
[----:B------:R-:W-:-:S03]  /*2ec20*/  UIMAD UR4, UR5, UR23, UR17 ;  /* 0x00000017050472a4 */ /* 0x000fc6000f8e0211 */
[----:B------:R-:W-:Y:S01]  /*2ec30*/  ULDC UR5, c[0x0][0x610] ;  /* 0x0001840000057ab9 */ /* 0x000fe20000000800 */
[----:B------:R-:W-:Y:S02]  /*2ec40*/  UIMAD UR4, UR4, UR7, UR16 ;  /* 0x00000007040472a4 */ /* 0x000fe4000f8e0210 */
[----:B------:R-:W-:-:S04]  /*2ec50*/  UIMAD UR40, UR40, UR5, UR21 ;  /* 0x00000005282872a4 */ /* 0x000fc8000f8e0215 */
[----:B------:R-:W-:Y:S02]  /*2ec60*/  USEL UR41, UR4, UR40, !UP0 ;  /* 0x0000002804297287 */ /* 0x000fe4000c000000 */
[----:B------:R-:W-:-:S12]  /*2ec70*/  USEL UR40, UR40, UR4, !UP0 ;  /* 0x0000000428287287 */ /* 0x000fd8000c000000 */
.L_x_537:
[----:B------:R-:W-:-:S13]  /*2ec80*/  LOP3.LUT P0, RZ, R0, 0xff, RZ, 0xc0, !PT ;  /* 0x000000ff00ff7812 */ /* 0x000fda000780c0ff */
[----:B------:R-:W-:Y:S05]  /*2ec90*/  @P0 BRA `(.L_x_540) ;  /* 0xfffffd24000c0947 */ /* 0x000fea000383ffff */
[----:B------:R-:W-:Y:S05]  /*2eca0*/  EXIT ;  /* 0x000000000000794d */ /* 0x000fea0003800000 */
.L_x_3:
[----:B------:R-:W2:Y:S01]  /*2ecb0*/  LDL R5, [R1+0x204] ;  /* 0x0002040001057983 */ /* 0x000ea20000100800 */
[----:B------:R-:W-:-:S03]  /*2ecc0*/  ULDC.64 UR8, c[0x0][0x650] ;  /* 0x0001940000087ab9 */ /* 0x000fc60000000a00 */
[----:B------:R-:W3:Y:S01]  /*2ecd0*/  LDL R4, [R1+0x200] ;  /* 0x0002000001047983 */ /* 0x000ee20000100800 */
[----:B------:R-:W-:Y:S01]  /*2ece0*/  PRMT R0, RZ, 0x7610, R0 ;  /* 0x00007610ff007816 */ /* 0x000fe20000000000 */
[----:B------:R-:W-:Y:S01]  /*2ecf0*/  IMAD.MOV.U32 R3, RZ, RZ, -0x1 ;  /* 0xffffffffff037424 */ /* 0x000fe200078e00ff */
[----:B------:R-:W-:Y:S02]  /*2ed00*/  MOV R2, 0xffffffff ;  /* 0xffffffff00027802 */ /* 0x000fe40000000f00 */
[----:B------:R-:W-:Y:S02]  /*2ed10*/  MOV R10, 0xffffffff ;  /* 0xffffffff000a7802 */ /* 0x000fe40000000f00 */
[----:B--2---:R-:W-:-:S04]  /*2ed20*/  ISETP.GE.U32.AND P0, PT, R5, UR8, PT ;  /* 0x0000000805007c0c */ /* 0x004fc8000bf06070 */
[----:B---3--:R-:W-:-:S13]  /*2ed30*/  ISETP.GE.U32.AND.EX P0, PT, R4, UR9, PT, P0 ;  /* 0x0000000904007c0c */ /* 0x008fda000bf06100 */
[----:B------:R-:W-:Y:S05]  /*2ed40*/  @P0 BRA `(.L_x_541) ;  /* 0x00000004008c0947 */ /* 0x000fea0003800000 */
[----:B------:R-:W-:Y:S01]  /*2ed50*/  I2FP.F32.U32 R0, UR4 ;  /* 0x0000000400007c45 */ /* 0x000fe20008201000 */
[----:B0-----:R-:W-:Y:S01]  /*2ed60*/  ULDC.64 UR16, c[0x0][0x628] ;  /* 0x00018a0000107ab9 */ /* 0x001fe20000000a00 */
        /* <DEDUP_REMOVED lines=24> */
.L_x_542:
        /* <DEDUP_REMOVED lines=24> */
[----:B------:R-:W-:Y:S01]  /*2f070*/  UMOV UR19, 0x1 ;  /* 0x0000000100137882 */ /* 0x000fe20000000000 */
[----:B------:R-:W-:Y:S01]  /*2f080*/  ULDC UR20, c[0x0][0x608] ;  /* 0x0001820000147ab9 */ /* 0x000fe20000000800 */
[----:B------:R-:W-:Y:S01]  /*2f090*/  USHF.L.U32 UR26, UR19, UR23, URZ ;  /* 0x00000017131a7299 */ /* 0x000fe2000800063f */
[----:B------:R-:W-:Y:S01]  /*2f0a0*/  ISETP.NE.AND.EX P0, PT, RZ, UR9, PT, P0 ;  /* 0x00000009ff007c0c */ /* 0x000fe2000bf05300 */
[----:B------:R-:W-:Y:S02]  /*2f0b0*/  USHF.R.U64 UR19, UR18, UR20, UR11 ;  /* 0x0000001412137299 */ /* 0x000fe4000800120b */
[----:B------:R-:W-:Y:S02]  /*2f0c0*/  USHF.R.U32.HI UR11, URZ, UR20, UR11 ;  /* 0x000000143f0b7299 */ /* 0x000fe4000801160b */
[----:B------:R-:W-:-:S02]  /*2f0d0*/  UIADD3 UR15, -UR15, URZ, URZ ;  /* 0x0000003f0f0f7290 */ /* 0x000fc4000fffe13f */
[----:B------:R-:W-:Y:S01]  /*2f0e0*/  USHF.R.U64 UR20, UR19, UR23, UR11 ;  /* 0x0000001713147299 */ /* 0x000fe2000800120b */
[----:B------:R-:W-:Y:S01]  /*2f0f0*/  ULDC UR16, c[0x0][0x144] ;  /* 0x0000510000107ab9 */ /* 0x000fe20000000800 */
[----:B------:R-:W-:Y:S01]  /*2f100*/  ULDC UR6, c[0x0][0x600] ;  /* 0x0001800000067ab9 */ /* 0x000fe20000000800 */
[----:B------:R-:W-:Y:S02]  /*2f110*/  USHF.R.U32.HI UR11, URZ, UR23, UR11 ;  /* 0x000000173f0b7299 */ /* 0x000fe4000801160b */
[----:B------:R-:W-:Y:S02]  /*2f120*/  UIMAD UR23, UR16, UR15, UR4 ;  /* 0x0000000f101772a4 */ /* 0x000fe4000f8e0204 */
[----:B------:R-:W-:Y:S02]  /*2f130*/  UIADD3 UR22, UR6, -0x1, URZ ;  /* 0xffffffff06167890 */ /* 0x000fe4000fffe03f */
[----:B------:R-:W-:Y:S02]  /*2f140*/  ULOP3.LUT UR27, URZ, UR13, URZ, 0x33, !UPT ;  /* 0x0000000d3f1b7292 */ /* 0x000fe4000f8e333f */
        /* <DEDUP_REMOVED lines=18> */
.L_x_543:
[----:B------:R-:W-:Y:S01]  /*2f270*/  UISETP.NE.AND UP0, UPT, UR38, URZ, UPT ;  /* 0x0000003f2600728c */ /* 0x000fe2000bf05270 */
[----:B------:R-:W-:Y:S01]  /*2f280*/  IMAD.MOV.U32 R0, RZ, RZ, 0x1 ;  /* 0x00000001ff007424 */ /* 0x000fe200078e00ff */
[----:B------:R-:W-:Y:S01]  /*2f290*/  USHF.R.U64 UR8, UR4, UR24, UR11 ;  /* 0x0000001804087299 */ /* 0x000fe2000800120b */
[----:B------:R-:W-:Y:S01]  /*2f2a0*/  MOV R10, UR5 ;  /* 0x00000005000a7c02 */ /* 0x000fe20008000f00 */
[----:B------:R-:W-:Y:S02]  /*2f2b0*/  ULOP3.LUT UR4, UR19, UR27, URZ, 0xc0, !UPT ;  /* 0x0000001b13047292 */ /* 0x000fe4000f8ec03f */
[----:B------:R-:W-:Y:S02]  /*2f2c0*/  ULOP3.LUT UR18, UR18, UR22, URZ, 0xc0, !UPT ;  /* 0x0000001612127292 */ /* 0x000fe4000f8ec03f */
[----:B------:R-:W-:-:S03]  /*2f2d0*/  UIMAD UR4, UR26, UR8, UR4 ;  /* 0x000000081a0472a4 */ /* 0x000fc6000f8e0204 */
[----:B------:R-:W-:Y:S02]  /*2f2e0*/  @UP0 UIMAD UR23, UR28, UR21, UR7 ;  /* 0x000000151c1702a4 */ /* 0x000fe4000f8e0207 */
[----:B------:R-:W-:-:S03]  /*2f2f0*/  UIADD3 UR7, -UR8, URZ, URZ ;  /* 0x0000003f08077290 */ /* 0x000fc6000fffe13f */
[----:B------:R-:W-:Y:S01]  /*2f300*/  ULDC UR8, c[0x0][0x610] ;  /* 0x0001840000087ab9 */ /* 0x000fe20000000800 */
[----:B------:R-:W-:Y:S02]  /*2f310*/  UIMAD UR7, UR7, UR25, UR20 ;  /* 0x00000019070772a4 */ /* 0x000fe4000f8e0214 */
[----:B------:R-:W-:Y:S02]  /*2f320*/  UIMAD UR4, UR4, UR8, UR23 ;  /* 0x00000008040472a4 */ /* 0x000fe4000f8e0217 */
[----:B------:R-:W-:-:S04]  /*2f330*/  UIMAD UR7, UR7, UR6, UR18 ;  /* 0x00000006070772a4 */ /* 0x000fc8000f8e0212 */
[----:B------:R-:W-:Y:S02]  /*2f340*/  USEL UR6, UR7, UR4, !UP0 ;  /* 0x0000000407067287 */ /* 0x000fe4000c000000 */
[----:B------:R-:W-:-:S04]  /*2f350*/  USEL UR4, UR4, UR7, !UP0 ;  /* 0x0000000704047287 */ /* 0x000fc8000c000000 */
[----:B------:R-:W-:Y:S02]  /*2f360*/  MOV R2, UR6 ;  /* 0x0000000600027c02 */ /* 0x000fe40008000f00 */
[----:B------:R-:W-:-:S07]  /*2f370*/  IMAD.U32 R3, RZ, RZ, UR4 ;  /* 0x00000004ff037e24 */ /* 0x000fce000f8e00ff */
.L_x_541:
[----:B------:R-:W-:-:S08]  /*2f380*/  NOP ;  /* 0x0000000000007918 */ /* 0x000fd00000000000 */
[----:B0-----:R-:W0:-:S00]  /*2f390*/  USETMAXREG.DEALLOC.CTAPOOL 0x18 ;  /* 0x00000018000079c8 */ /* 0x001e0000080e0500 */
[----:B------:R-:W-:-:S13]  /*2f3a0*/  ISETP.NE.AND P0, PT, RZ, UR10, PT ;  /* 0x0000000aff007c0c */ /* 0x000fda000bf05270 */
[----:B------:R-:W-:Y:S05]  /*2f3b0*/  @P0 EXIT ;  /* 0x000000000000094d */ /* 0x000fea0003800000 */
[----:B0-----:R-:W-:Y:S02]  /*2f3c0*/  LOP3.LUT P0, RZ, R0, 0xff, RZ, 0xc0, !PT ;  /* 0x000000ff00ff7812 */ /* 0x001fe4000780c0ff */
[----:B------:R-:W-:Y:S02]  /*2f3d0*/  MOV R7, 0x1 ;  /* 0x0000000100077802 */ /* 0x000fe40000000f00 */
[----:B------:R-:W-:-:S09]  /*2f3e0*/  MOV R6, RZ ;  /* 0x000000ff00067202 */ /* 0x000fd20000000f00 */
[----:B------:R-:W-:Y:S05]  /*2f3f0*/  @!P0 BRA `(.L_x_544) ;  /* 0x0000000c00e48947 */ /* 0x000fea0003800000 */
[----:B------:R-:W0:Y:S01]  /*2f400*/  LDC R0, c[0x0][0x28c] ;  /* 0x0000a300ff007b82 */ /* 0x000e220000000800 */
[----:B------:R-:W1:Y:S01]  /*2f410*/  S2R R4, SR_TID.X ;  /* 0x0000000000047919 */ /* 0x000e620000002100 */
[----:B------:R-:W-:Y:S01]  /*2f420*/  ULDC UR13, c[0x0][0x658] ;  /* 0x00019600000d7ab9 */ /* 0x000fe20000000800 */
[----:B------:R-:W-:Y:S01]  /*2f430*/  UMOV UR5, 0xffffffff ;  /* 0xffffffff00057882 */ /* 0x000fe20000000000 */
[----:B------:R-:W-:Y:S01]  /*2f440*/  ULDC UR4, c[0x0][0xc] ;  /* 0x0000030000047ab9 */ /* 0x000fe20000000800 */
[----:B------:R-:W-:Y:S01]  /*2f450*/  USHF.L.U32 UR29, UR5, UR13, URZ ;  /* 0x0000000d051d7299 */ /* 0x000fe2000800063f */
[----:B------:R-:W-:Y:S01]  /*2f460*/  BSSY B0, `(.L_x_544) ;  /* 0x00000f2000007945 */ /* 0x000fe20003800000 */
[----:B------:R-:W-:Y:S01]  /*2f470*/  UMOV UR6, 0x1 ;  /* 0x0000000100067882 */ /* 0x000fe20000000000 */
[----:B------:R-:W-:Y:S01]  /*2f480*/  ULDC UR5, c[0x0][0x10] ;  /* 0x0000040000057ab9 */ /* 0x000fe20000000800 */
[----:B------:R-:W-:Y:S01]  /*2f490*/  USHF.L.U32 UR13, UR6, UR13, URZ ;  /* 0x0000000d060d7299 */ /* 0x000fe2000800063f */
[----:B------:R-:W-:Y:S01]  /*2f4a0*/  MOV R9, 0x1 ;  /* 0x0000000100097802 */ /* 0x000fe20000000f00 */
[----:B------:R-:W-:Y:S01]  /*2f4b0*/  UIMAD.WIDE.U32 UR4, UR4, UR5, URZ ;  /* 0x00000005040472a5 */ /* 0x000fe2000f8e003f */
[----:B------:R-:W-:Y:S01]  /*2f4c0*/  MOV R7, 0x1 ;  /* 0x0000000100077802 */ /* 0x000fe20000000f00 */
[----:B------:R-:W-:Y:S01]  /*2f4d0*/  ULDC UR6, c[0x0][0x14] ;  /* 0x0000050000067ab9 */ /* 0x000fe20000000800 */
[----:B------:R-:W-:Y:S01]  /*2f4e0*/  IMAD.MOV.U32 R6, RZ, RZ, RZ ;  /* 0x000000ffff067224 */ /* 0x000fe200078e00ff */
[----:B------:R-:W-:-:S02]  /*2f4f0*/  UIMAD.WIDE.U32 UR22, UR4, UR6, URZ ;  /* 0x00000006041672a5 */ /* 0x000fc4000f8e003f */
[----:B------:R-:W-:Y:S01]  /*2f500*/  UIMAD UR39, UR5, UR6, URZ ;  /* 0x00000006052772a4 */ /* 0x000fe2000f8e023f */
[----:B------:R-:W-:Y:S01]  /*2f510*/  ULDC UR21, c[0x0][0x600] ;  /* 0x0001800000157ab9 */ /* 0x000fe20000000800 */
[----:B------:R-:W-:Y:S02]  /*2f520*/  ULOP3.LUT UR45, UR37, 0x2, URZ, 0xfc, !UPT ;  /* 0x00000002252d7892 */ /* 0x000fe4000f8efc3f */
[----:B------:R-:W-:Y:S01]  /*2f530*/  UIADD3 UR21, UR21, -0x1, URZ ;  /* 0xffffffff15157890 */ /* 0x000fe2000fffe03f */
[----:B0-----:R-:W-:Y:S01]  /*2f540*/  VIADD R0, R0, 0x7f ;  /* 0x0000007f00007836 */ /* 0x001fe20000000000 */
[----:B------:R-:W-:Y:S02]  /*2f550*/  ULOP3.LUT UR29, URZ, UR29, URZ, 0x33, !UPT ;  /* 0x0000001d3f1d7292 */ /* 0x000fe4000f8e333f */
[----:B------:R-:W-:Y:S02]  /*2f560*/  UIADD3 UR39, UR23, UR39, URZ ;  /* 0x0000002717277290 */ /* 0x000fe4000fffe03f */
[----:B------:R-:W-:Y:S01]  /*2f570*/  SHF.R.S32.HI R5, RZ, 0x1f, R0 ;  /* 0x0000001fff057819 */ /* 0x000fe20000011400 */
[----:B------:R-:W-:-:S03]  /*2f580*/  ULDC.64 UR14, c[0x0][0x198] ;  /* 0x00006600000e7ab9 */ /* 0x000fc60000000a00 */
[----:B------:R-:W-:Y:S02]  /*2f590*/  LEA.HI R0, R5, R0, RZ, 0x7 ;  /* 0x0000000005007211 */ /* 0x000fe400078f38ff */
[C---:B-1----:R-:W-:Y:S02]  /*2f5a0*/  LOP3.LUT P3, RZ, R4.reuse, 0x7f, RZ, 0xc0, !PT ;  /* 0x0000007f04ff7812 */ /* 0x042fe4000786c0ff */
[----:B------:R-:W-:Y:S02]  /*2f5b0*/  LOP3.LUT P0, RZ, R4, 0x1f, RZ, 0xc0, !PT ;  /* 0x0000001f04ff7812 */ /* 0x000fe4000780c0ff */
[----:B------:R-:W-:Y:S02]  /*2f5c0*/  SHF.R.S32.HI R0, RZ, 0x7, R0 ;  /* 0x00000007ff007819 */ /* 0x000fe40000011400 */
[----:B------:R-:W-:Y:S02]  /*2f5d0*/  PLOP3.LUT P0, PT, P0, P3, PT, 0x8a, 0x0 ;  /* 0x000000000000781c */ /* 0x000fe40000707172 */
[----:B------:R-:W-:-:S11]  /*2f5e0*/  IADD3 R16, R0, 0x1, RZ ;  /* 0x0000000100107810 */ /* 0x000fd60007ffe0ff */
.L_x_556:
[----:B------:R-:W-:-:S03]  /*2f5f0*/  UMOV UR4, 0xffffffff ;  /* 0xffffffff00047882 */ /* 0x000fc60000000000 */
[----:B------:R-:W-:Y:S05]  /*2f600*/  BRA.DIV UR4, `(.L_x_545) ;  /* 0x0000001204087947 */ /* 0x000fea000b800000 */
[----:B------:R-:W-:-:S13]  /*2f610*/  ELECT P6, URZ, PT ;  /* 0x00000000003f782f */ /* 0x000fda00038c0000 */
.L_x_565:
[----:B------:R-:W0:Y:S01]  /*2f620*/  LDC R4, c[0x0][0x28c] ;  /* 0x0000a300ff047b82 */ /* 0x000e220000000800 */
[----:B------:R-:W-:Y:S01]  /*2f630*/  BSSY B1, `(.L_x_546) ;  /* 0x0000058000017945 */ /* 0x000fe20003800000 */
[----:B0-----:R-:W-:-:S13]  /*2f640*/  ISETP.LT.OR P6, PT, R4, 0x1, !P6 ;  /* 0x000000010400780c */ /* 0x001fda00077c1670 */
[----:B------:R-:W-:Y:S05]  /*2f650*/  @P6 BRA `(.L_x_547) ;  /* 0x0000000400546947 */ /* 0x000fea0003800000 */
[----:B------:R-:W-:Y:S01]  /*2f660*/  IMAD.SHL.U32 R5, R2, 0x100, RZ ;  /* 0x0000010002057824 */ /* 0x000fe200078e00ff */
[----:B------:R-:W-:Y:S01]  /*2f670*/  SHF.L.U32 R3, R3, 0x8, RZ ;  /* 0x0000000803037819 */ /* 0x000fe200000006ff */
[----:B------:R-:W-:Y:S01]  /*2f680*/  IMAD.MOV.U32 R2, RZ, RZ, R7 ;  /* 0x000000ffff027224 */ /* 0x000fe200078e0007 */
[----:B------:R-:W-:Y:S02]  /*2f690*/  MOV R13, RZ ;  /* 0x000000ff000d7202 */ /* 0x000fe40000000f00 */
[----:B------:R-:W-:Y:S02]  /*2f6a0*/  MOV R4, R16 ;  /* 0x0000001000047202 */ /* 0x000fe40000000f00 */
[----:B------:R-:W-:-:S07]  /*2f6b0*/  MOV R8, R6 ;  /* 0x0000000600087202 */ /* 0x000fce0000000f00 */
.L_x_551:
[----:B------:R-:W0:Y:S01]  /*2f6c0*/  S2R R12, SR_CgaCtaId ;  /* 0x00000000000c7919 */ /* 0x000e220000008800 */
[----:B------:R-:W-:-:S04]  /*2f6d0*/  MOV R11, 0x400 ;  /* 0x00000400000b7802 */ /* 0x000fc80000000f00 */
[----:B0-----:R-:W-:Y:S02]  /*2f6e0*/  LEA R15, R12, R11, 0x18 ;  /* 0x0000000b0c0f7211 */ /* 0x001fe400078ec0ff */
[----:B------:R-:W-:Y:S01]  /*2f6f0*/  SHF.L.U32 R11, R2, 0x1f, RZ ;  /* 0x0000001f020b7819 */ /* 0x000fe200000006ff */
[----:B------:R-:W0:Y:S01]  /*2f700*/  @!P3 LDC R12, c[0x0][0x500] ;  /* 0x00014000ff0cbb82 */ /* 0x000e220000000800 */
[----:B------:R-:W-:-:S04]  /*2f710*/  LEA R14, R8, R15, 0x3 ;  /* 0x0000000f080e7211 */ /* 0x000fc800078e18ff */
[----:B------:R-:W1:Y:S02]  /*2f720*/  SYNCS.PHASECHK.TRANS64.TRYWAIT P1, [R14+URZ+0x10], R11 ;  /* 0x0000100b0e0075a7 */ /* 0x000e64000802017f */
[----:B-1----:R-:W-:Y:S05]  /*2f730*/  @!P1 BRA `(.L_x_548) ;  /* 0x0000000c00dc9947 */ /* 0x002fea0003800000 */
.L_x_566:
[----:B------:R-:W-:Y:S01]  /*2f740*/  UPRMT UR4, UR45, 0x9910, URZ ;  /* 0x000099102d047896 */ /* 0x000fe2000800003f */
[----:B0-----:R0:W-:Y:S03]  /*2f750*/  @!P3 SYNCS.ARRIVE.TRANS64 RZ, [R14+URZ], R12 ;  /* 0x0000000c0effb9a7 */ /* 0x0011e6000800003f */
[----:B------:R-:W-:-:S06]  /*2f760*/  UISETP.NE.AND UP0, UPT, UR4, 0x2, UPT ;  /* 0x000000020400788c */ /* 0x000fcc000bf05270 */
[----:B------:R-:W-:-:S13]  /*2f770*/  PLOP3.LUT P1, PT, PT, PT, UP0, 0x80, 0x0 ;  /* 0x000000000000781c */ /* 0x000fda0003f2f008 */
[----:B0-----:R-:W-:Y:S05]  /*2f780*/  @P1 BRA `(.L_x_549) ;  /* 0x0000000000041947 */ /* 0x001fea0003800000 */
[----:B------:R-:W-:Y:S01]  /*2f790*/  BPT.TRAP 0x1 ;  /* 0x000000040000795c */ /* 0x000fe20000300000 */
.L_x_549:
[----:B------:R-:W-:Y:S05]  /*2f7a0*/  @P0 BRA `(.L_x_550) ;  /* 0x0000000000040947 */ /* 0x000fea0003800000 */
[----:B------:R-:W-:Y:S01]  /*2f7b0*/  BPT.TRAP 0x1 ;  /* 0x000000040000795c */ /* 0x000fe20000300000 */
.L_x_550:
[----:B------:R-:W-:Y:S01]  /*2f7c0*/  IMAD R15, R8, 0x20000, R15 ;  /* 0x00020000080f7824 */ /* 0x000fe200078e020f */
[----:B------:R-:W-:Y:S01]  /*2f7d0*/  R2UR UR10, R13 ;  /* 0x000000000d0a72ca */ /* 0x000fe200000e0000 */
[----:B------:R-:W-:Y:S01]  /*2f7e0*/  UIADD3 UR30, UP0, UR14, 0xf0, URZ ;  /* 0x000000f00e1e7890 */ /* 0x000fe2000ff1e03f */
[----:B------:R-:W-:Y:S01]  /*2f7f0*/  R2UR UR9, R14 ;  /* 0x000000000e0972ca */ /* 0x000fe200000e0000 */
[----:B------:R-:W-:Y:S01]  /*2f800*/  UIADD3 UR4, UP1, UR14, 0x1f0, URZ ;  /* 0x000001f00e047890 */ /* 0x000fe2000ff3e03f */
[----:B------:R-:W-:Y:S01]  /*2f810*/  R2UR UR18, R15 ;  /* 0x000000000f1272ca */ /* 0x000fe200000e0000 */
[----:B------:R-:W-:Y:S01]  /*2f820*/  UIADD3.X UR31, URZ, UR15, URZ, UP0, !UPT ;  /* 0x0000000f3f1f7290 */ /* 0x000fe200087fe43f */
[----:B------:R-:W-:Y:S01]  /*2f830*/  R2UR UR11, R3 ;  /* 0x00000000030b72ca */ /* 0x000fe200000e0000 */
[----:B------:R-:W-:Y:S01]  /*2f840*/  UMOV UR6, 0x0 ;  /* 0x0000000000067882 */ /* 0x000fe20000000000 */
[----:B------:R-:W-:Y:S01]  /*2f850*/  R2UR UR12, R10 ;  /* 0x000000000a0c72ca */ /* 0x000fe200000e0000 */
[----:B------:R-:W-:Y:S01]  /*2f860*/  UMOV UR7, 0x10000000 ;  /* 0x1000000000077882 */ /* 0x000fe20000000000 */
[----:B------:R-:W-:Y:S01]  /*2f870*/  R2UR UR35, R5 ;  /* 0x00000000052372ca */ /* 0x000fe200000e0000 */
[----:B------:R-:W-:Y:S01]  /*2f880*/  UIADD3.X UR5, URZ, UR15, URZ, UP1, !UPT ;  /* 0x0000000f3f057290 */ /* 0x000fe20008ffe43f */
[----:B------:R-:W-:Y:S01]  /*2f890*/  IADD3 R4, R4, -0x1, RZ ;  /* 0xffffffff04047810 */ /* 0x000fe20007ffe0ff */
[----:B------:R-:W-:Y:S01]  /*2f8a0*/  UIADD3 UR58, UR10, 0x20, URZ ;  /* 0x000000200a3a7890 */ /* 0x000fe2000fffe03f */
[----:B------:R-:W-:Y:S01]  /*2f8b0*/  IADD3 R8, R8, 0x1, RZ ;  /* 0x0000000108087810 */ /* 0x000fe20007ffe0ff */
[----:B------:R-:W-:Y:S01]  /*2f8c0*/  UIADD3 UR50, UR10, 0x40, URZ ;  /* 0x000000400a327890 */ /* 0x000fe2000fffe03f */
[----:B------:R-:W-:Y:S01]  /*2f8d0*/  ISETP.GT.AND P2, PT, R4, 0x1, PT ;  /* 0x000000010400780c */ /* 0x000fe20003f44270 */
[----:B------:R-:W-:Y:S01]  /*2f8e0*/  UIADD3 UR8, UR18, 0x100, URZ ;  /* 0x0000010012087890 */ /* 0x000fe2000fffe03f */
[C---:B------:R-:W-:Y:S01]  /*2f8f0*/  ISETP.NE.AND P1, PT, R8.reuse, 0x2, PT ;  /* 0x000000020800780c */ /* 0x040fe20003f25270 */
[----:B------:R-:W-:Y:S01]  /*2f900*/  UIADD3 UR56, UR18, 0x8100, URZ ;  /* 0x0000810012387890 */ /* 0x000fe2000fffe03f */
[----:B------:R-:W-:Y:S01]  /*2f910*/  VIADD R13, R13, 0x80 ;  /* 0x000000800d0d7836 */ /* 0x000fe20000000000 */
[----:B------:R-:W-:Y:S01]  /*2f920*/  UIADD3 UR48, UR18, 0x10100, URZ ;  /* 0x0001010012307890 */ /* 0x000fe2000fffe03f */
[----:B-1----:R-:W-:Y:S01]  /*2f930*/  SEL R11, RZ, 0x1, P1 ;  /* 0x00000001ff0b7807 */ /* 0x002fe20000800000 */
[----:B------:R-:W-:Y:S01]  /*2f940*/  UIADD3 UR42, UR10, 0x60, URZ ;  /* 0x000000600a2a7890 */ /* 0x000fe2000fffe03f */
[----:B------:R-:W-:Y:S01]  /*2f950*/  SEL R8, R8, RZ, P1 ;  /* 0x000000ff08087207 */ /* 0x000fe20000800000 */
[----:B------:R-:W-:Y:S01]  /*2f960*/  UIADD3 UR40, UR18, 0x18100, URZ ;  /* 0x0001810012287890 */ /* 0x000fe2000fffe03f */
[----:B------:R0:W-:Y:S01]  /*2f970*/  UTMALDG.3D [UR8], [UR30], desc[UR6] ;  /* 0x000006081e0075b4 */ /* 0x0001e20008011000 */
[----:B------:R-:W-:Y:S01]  /*2f980*/  UIADD3 UR32, UR18, 0x40100, URZ ;  /* 0x0004010012207890 */ /* 0x000fe2000fffe03f */
[----:B------:R-:W-:Y:S01]  /*2f990*/  LOP3.LUT R2, R2, R11, RZ, 0x3c, !PT ;  /* 0x0000000b02027212 */ /* 0x000fe200078e3cff */
[----:B------:R-:W-:-:S02]  /*2f9a0*/  UIADD3 UR24, UR18, 0x48100, URZ ;  /* 0x0004810012187890 */ /* 0x000fc4000fffe03f */
[----:B------:R-:W-:Y:S01]  /*2f9b0*/  UIADD3 UR16, UR18, 0x50100, URZ ;  /* 0x0005010012107890 */ /* 0x000fe2000fffe03f */
[----:B------:R-:W-:Y:S01]  /*2f9c0*/  UMOV UR57, UR9 ;  /* 0x0000000900397c82 */ /* 0x000fe20008000000 */
        /* <DEDUP_REMOVED lines=8> */
[----:B------:R1:W-:Y:S01]  /*2fa50*/  UTMALDG.3D [UR56], [UR30], desc[UR6] ;  /* 0x000006381e0075b4 */ /* 0x0003e20008011000 */
[----:B------:R-:W-:Y:S01]  /*2fa60*/  UMOV UR33, UR9 ;  /* 0x0000000900217c82 */ /* 0x000fe20008000000 */
[----:B------:R-:W-:Y:S01]  /*2fa70*/  UMOV UR34, UR10 ;  /* 0x0000000a00227c82 */ /* 0x000fe20008000000 */
[----:B------:R-:W-:Y:S01]  /*2fa80*/  UMOV UR36, UR12 ;  /* 0x0000000c00247c82 */ /* 0x000fe20008000000 */
[----:B------:R-:W-:Y:S01]  /*2fa90*/  UMOV UR25, UR9 ;  /* 0x0000000900197c82 */ /* 0x000fe20008000000 */
[----:B------:R-:W-:Y:S01]  /*2faa0*/  UMOV UR27, UR35 ;  /* 0x00000023001b7c82 */ /* 0x000fe20008000000 */
[----:B------:R-:W-:Y:S01]  /*2fab0*/  UMOV UR28, UR12 ;  /* 0x0000000c001c7c82 */ /* 0x000fe20008000000 */
[----:B------:R-:W-:Y:S01]  /*2fac0*/  UMOV UR26, UR58 ;  /* 0x0000003a001a7c82 */ /* 0x000fe20008000000 */
[----:B0-----:R-:W-:Y:S01]  /*2fad0*/  UIADD3 UR8, UR18, 0x58100, URZ ;  /* 0x0005810012087890 */ /* 0x001fe2000fffe03f */
[----:B------:R1:W-:Y:S01]  /*2fae0*/  UTMALDG.3D [UR48], [UR30], desc[UR6] ;  /* 0x000006301e0075b4 */ /* 0x0003e20008011000 */
[----:B------:R-:W-:Y:S01]  /*2faf0*/  UMOV UR17, UR9 ;  /* 0x0000000900117c82 */ /* 0x000fe20008000000 */
[----:B------:R-:W-:Y:S01]  /*2fb00*/  UMOV UR19, UR35 ;  /* 0x0000002300137c82 */ /* 0x000fe20008000000 */
[----:B------:R-:W-:Y:S01]  /*2fb10*/  UMOV UR20, UR12 ;  /* 0x0000000c00147c82 */ /* 0x000fe20008000000 */
[----:B------:R-:W-:Y:S01]  /*2fb20*/  UMOV UR18, UR50 ;  /* 0x0000003200127c82 */ /* 0x000fe20008000000 */
[----:B------:R-:W-:Y:S01]  /*2fb30*/  UMOV UR11, UR35 ;  /* 0x00000023000b7c82 */ /* 0x000fe20008000000 */
[----:B------:R-:W-:Y:S01]  /*2fb40*/  UMOV UR10, UR42 ;  /* 0x0000002a000a7c82 */ /* 0x000fe20008000000 */
[----:B------:R1:W-:Y:S01]  /*2fb50*/  UTMALDG.3D [UR40], [UR30], desc[UR6] ;  /* 0x000006281e0075b4 */ /* 0x0003e20008011000 */
[----:B------:R1:W-:Y:S01]  /*2fb60*/  UTMALDG.3D [UR32], [UR4], desc[UR6] ;  /* 0x00000620040075b4 */ /* 0x0003e20008011000 */
[----:B------:R1:W-:Y:S01]  /*2fb70*/  UTMALDG.3D [UR24], [UR4], desc[UR6] ;  /* 0x00000618040075b4 */ /* 0x0003e20008011000 */
[----:B------:R1:W-:Y:S01]  /*2fb80*/  UTMALDG.3D [UR16], [UR4], desc[UR6] ;  /* 0x00000610040075b4 */ /* 0x0003e20008011000 */
[----:B------:R1:W-:Y:S02]  /*2fb90*/  UTMALDG.3D [UR8], [UR4], desc[UR6] ;  /* 0x00000608040075b4 */ /* 0x0003e40008011000 */
[----:B-1----:R-:W-:Y:S05]  /*2fba0*/  @P2 BRA `(.L_x_551) ;  /* 0xfffffff800c42947 */ /* 0x002fea000383ffff */
.L_x_547:
[----:B------:R-:W-:Y:S05]  /*2fbb0*/  BSYNC B1 ;  /* 0x0000000000017941 */ /* 0x000fea0003800000 */
.L_x_546:
[----:B------:R-:W2:Y:S01]  /*2fbc0*/  LDL.LU R15, [R1+0x200] ;  /* 0x00020000010f7983 */ /* 0x000ea20000300800 */
[----:B------:R-:W-:Y:S01]  /*2fbd0*/  LOP3.LUT P4, RZ, R9, 0xff, RZ, 0xc0, !PT ;  /* 0x000000ff09ff7812 */ /* 0x000fe2000788c0ff */
[----:B------:R-:W-:Y:S02]  /*2fbe0*/  ULDC.64 UR4, c[0x0][0x650] ;  /* 0x0001940000047ab9 */ /* 0x000fe40000000a00 */
[----:B------:R-:W3:Y:S01]  /*2fbf0*/  LDL.LU R14, [R1+0x204] ;  /* 0x00020400010e7983 */ /* 0x000ee20000300800 */
[----:B------:R-:W-:Y:S01]  /*2fc00*/  IADD3 R6, R0, R6, RZ ;  /* 0x0000000600067210 */ /* 0x000fe20007ffe0ff */
[----:B------:R-:W-:Y:S01]  /*2fc10*/  BSSY B1, `(.L_x_552) ;  /* 0x0000074000017945 */ /* 0x000fe20003800000 */
[----:B------:R-:W-:Y:S02]  /*2fc20*/  MOV R10, 0xffffffff ;  /* 0xffffffff000a7802 */ /* 0x000fe40000000f00 */
[----:B------:R-:W-:Y:S02]  /*2fc30*/  SHF.R.U32.HI R2, RZ, 0x1, R6 ;  /* 0x00000001ff027819 */ /* 0x000fe40000011606 */
[----:B------:R-:W-:-:S02]  /*2fc40*/  ISETP.GT.U32.AND P1, PT, R6, 0x1, PT ;  /* 0x000000010600780c */ /* 0x000fc40003f24070 */
[----:B------:R-:W-:Y:S01]  /*2fc50*/  LOP3.LUT R2, R2, 0x1, RZ, 0xc0, !PT ;  /* 0x0000000102027812 */ /* 0x000fe200078ec0ff */
[----:B------:R-:W0:Y:S01]  /*2fc60*/  @P4 S2R R3, SR_CgaCtaId ;  /* 0x0000000000034919 */ /* 0x000e220000008800 */
[----:B------:R-:W-:Y:S02]  /*2fc70*/  ISETP.LT.U32.AND P1, PT, R0, 0x2, P1 ;  /* 0x000000020000780c */ /* 0x000fe40000f21070 */
[----:B------:R-:W-:Y:S02]  /*2fc80*/  ISETP.NE.U32.AND P2, PT, R2, 0x1, PT ;  /* 0x000000010200780c */ /* 0x000fe40003f45070 */
[----:B------:R-:W-:Y:S02]  /*2fc90*/  @P4 MOV R2, 0x400 ;  /* 0x0000040000024802 */ /* 0x000fe40000000f00 */
[----:B------:R-:W-:Y:S02]  /*2fca0*/  ISETP.GT.U32.AND P2, PT, R0, 0x1, !P2 ;  /* 0x000000010000780c */ /* 0x000fe40005744070 */
[----:B------:R-:W-:-:S02]  /*2fcb0*/  LOP3.LUT R6, R6, 0x1, RZ, 0xc0, !PT ;  /* 0x0000000106067812 */ /* 0x000fc400078ec0ff */
[----:B------:R-:W-:Y:S02]  /*2fcc0*/  PRMT R4, RZ, 0x7610, R4 ;  /* 0x00007610ff047816 */ /* 0x000fe40000000004 */
[----:B------:R-:W-:Y:S02]  /*2fcd0*/  PRMT R9, RZ, 0x7610, R9 ;  /* 0x00007610ff097816 */ /* 0x000fe40000000009 */
[----:B0-----:R-:W-:Y:S02]  /*2fce0*/  @P4 LEA R2, R3, R2, 0x18 ;  /* 0x0000000203024211 */ /* 0x001fe400078ec0ff */
[----:B------:R-:W-:Y:S02]  /*2fcf0*/  SEL R3, RZ, 0x1, !P2 ;  /* 0x00000001ff037807 */ /* 0x000fe40005000000 */
[----:B------:R0:W-:Y:S02]  /*2fd00*/  @P4 SYNCS.ARRIVE.TRANS64.A1T0 RZ, [R2+URZ+0x38], RZ ;  /* 0x000038ff02ff49a7 */ /* 0x0001e4000810003f */
[----:B0-----:R-:W-:-:S04]  /*2fd10*/  SEL R2, RZ, 0x1, !P1 ;  /* 0x00000001ff027807 */ /* 0x001fc80004800000 */
[----:B------:R-:W-:Y:S01]  /*2fd20*/  LOP3.LUT R7, R3, R7, R2, 0x96, !PT ;  /* 0x0000000703077212 */ /* 0x000fe200078e9602 */
[----:B------:R-:W-:Y:S01]  /*2fd30*/  IMAD.MOV.U32 R2, RZ, RZ, -0x1 ;  /* 0xffffffffff027424 */ /* 0x000fe200078e00ff */
[----:B------:R-:W-:Y:S02]  /*2fd40*/  MOV R3, 0xffffffff ;  /* 0xffffffff00037802 */ /* 0x000fe40000000f00 */
[----:B---3--:R-:W-:-:S04]  /*2fd50*/  IADD3 R14, P1, R14, UR22, RZ ;  /* 0x000000160e0e7c10 */ /* 0x008fc8000ff3e0ff */
[----:B--2---:R-:W-:Y:S01]  /*2fd60*/  IADD3.X R15, R15, UR39, RZ, P1, !PT ;  /* 0x000000270f0f7c10 */ /* 0x004fe20008ffe4ff */
[----:B------:R0:W-:Y:S01]  /*2fd70*/  STL [R1+0x204], R14 ;  /* 0x0002040e01007387 */ /* 0x0001e20000100800 */
[----:B------:R-:W-:-:S03]  /*2fd80*/  ISETP.GE.U32.AND P1, PT, R14, UR4, PT ;  /* 0x000000040e007c0c */ /* 0x000fc6000bf26070 */
[----:B------:R0:W-:Y:S01]  /*2fd90*/  STL [R1+0x200], R15 ;  /* 0x0002000f01007387 */ /* 0x0001e20000100800 */
[----:B------:R-:W-:-:S13]  /*2fda0*/  ISETP.GE.U32.AND.EX P1, PT, R15, UR5, PT, P1 ;  /* 0x000000050f007c0c */ /* 0x000fda000bf26110 */
[----:B0-----:R-:W-:Y:S05]  /*2fdb0*/  @P1 BRA `(.L_x_553) ;  /* 0x0000000400641947 */ /* 0x001fea0003800000 */
[----:B------:R-:W0:Y:S01]  /*2fdc0*/  S2R R8, SR_CTAID.X ;  /* 0x0000000000087919 */ /* 0x000e220000002500 */
[----:B------:R-:W-:Y:S01]  /*2fdd0*/  ULDC UR4, c[0x0][0x150] ;  /* 0x0000540000047ab9 */ /* 0x000fe20000000800 */
[----:B------:R-:W1:Y:S01]  /*2fde0*/  LDC R3, c[0x0][0x144] ;  /* 0x00005100ff037b82 */ /* 0x000e620000000800 */
[----:B------:R-:W-:Y:S01]  /*2fdf0*/  UISETP.NE.AND UP0, UPT, UR38, URZ, UPT ;  /* 0x0000003f2600728c */ /* 0x000fe2000bf05270 */
[----:B------:R-:W2:Y:S01]  /*2fe00*/  S2R R5, SR_CTAID.Y ;  /* 0x0000000000057919 */ /* 0x000ea20000002600 */
[----:B------:R-:W-:-:S04]  /*2fe10*/  ULDC UR7, c[0x0][0x630] ;  /* 0x00018c0000077ab9 */ /* 0x000fc80000000800 */
[----:B------:R-:W-:Y:S01]  /*2fe20*/  PLOP3.LUT P1, PT, PT, PT, UP0, 0x80, 0x0 ;  /* 0x000000000000781c */ /* 0x000fe20003f2f008 */
[----:B------:R-:W3:Y:S01]  /*2fe30*/  LDC R12, c[0x0][0x148] ;  /* 0x00005200ff0c7b82 */ /* 0x000ee20000000800 */
[----:B0-----:R-:W-:Y:S02]  /*2fe40*/  I2FP.F32.U32 R2, R8 ;  /* 0x0000000800027245 */ /* 0x001fe40000201000 */
[----:B--2---:R-:W-:-:S03]  /*2fe50*/  I2FP.F32.U32 R4, R5 ;  /* 0x0000000500047245 */ /* 0x004fc60000201000 */
[----:B------:R-:W-:Y:S01]  /*2fe60*/  FMUL R2, R2, UR4 ;  /* 0x0000000402027c20 */ /* 0x000fe20008400000 */
[----:B------:R-:W-:Y:S02]  /*2fe70*/  ULDC UR4, c[0x0][0x154] ;  /* 0x0000550000047ab9 */ /* 0x000fe40000000800 */
[----:B------:R-:W-:Y:S01]  /*2fe80*/  FMUL R10, R4, UR4 ;  /* 0x00000004040a7c20 */ /* 0x000fe20008400000 */
[----:B------:R-:W-:Y:S02]  /*2fe90*/  ULDC.64 UR4, c[0x0][0x628] ;  /* 0x00018a0000047ab9 */ /* 0x000fe40000000a00 */
[----:B------:R-:W0:Y:S08]  /*2fea0*/  F2I.U32.TRUNC.NTZ R2, R2 ;  /* 0x0000000200027305 */ /* 0x000e30000020f000 */
[----:B------:R-:W2:Y:S01]  /*2feb0*/  F2I.U32.TRUNC.NTZ R10, R10 ;  /* 0x0000000a000a7305 */ /* 0x000ea2000020f000 */
[----:B0-----:R-:W-:-:S02]  /*2fec0*/  IADD3 R4, -R2, RZ, RZ ;  /* 0x000000ff02047210 */ /* 0x001fc40007ffe1ff */
[----:B------:R-:W-:-:S03]  /*2fed0*/  MOV R2, R14 ;  /* 0x0000000e00027202 */ /* 0x000fc60000000f00 */
[----:B-1----:R-:W-:Y:S02]  /*2fee0*/  IMAD R8, R3, R4, R8 ;  /* 0x0000000403087224 */ /* 0x002fe400078e0208 */
[----:B--2---:R-:W-:-:S04]  /*2fef0*/  IMAD.MOV R3, RZ, RZ, -R10 ;  /* 0x000000ffff037224 */ /* 0x004fc800078e0a0a */
[----:B---3--:R-:W-:Y:S01]  /*2ff00*/  @P1 IMAD R8, R12, R3, R5 ;  /* 0x000000030c081224 */ /* 0x008fe200078e0205 */
[----:B------:R-:W-:Y:S02]  /*2ff10*/  ISETP.NE.U32.AND P1, PT, RZ, UR4, PT ;  /* 0x00000004ff007c0c */ /* 0x000fe4000bf25070 */
[----:B------:R-:W-:Y:S02]  /*2ff20*/  MOV R3, R15 ;  /* 0x0000000f00037202 */ /* 0x000fe40000000f00 */
[----:B------:R-:W-:-:S13]  /*2ff30*/  ISETP.NE.AND.EX P1, PT, RZ, UR5, PT, P1 ;  /* 0x00000005ff007c0c */ /* 0x000fda000bf25310 */
[----:B------:R-:W-:Y:S05]  /*2ff40*/  @!P1 BRA `(.L_x_554) ;  /* 0x0000000000289947 */ /* 0x000fea0003800000 */
[----:B------:R-:W-:Y:S02]  /*2ff50*/  ULDC UR6, c[0x0][0x634] ;  /* 0x00018d0000067ab9 */ /* 0x000fe40000000800 */
[----:B------:R-:W-:-:S05]  /*2ff60*/  IADD3 R3, P1, R14, UR6, RZ ;  /* 0x000000060e037c10 */ /* 0x000fca000ff3e0ff */
[----:B------:R-:W-:-:S04]  /*2ff70*/  IMAD.X R11, RZ, RZ, R15, P1 ;  /* 0x000000ffff0b7224 */ /* 0x000fc800008e060f */
[----:B------:R-:W-:-:S04]  /*2ff80*/  IMAD.WIDE.U32 R4, R11, UR4, RZ ;  /* 0x000000040b047c25 */ /* 0x000fc8000f8e00ff */
[----:B------:R-:W-:-:S04]  /*2ff90*/  IMAD.WIDE.U32 R4, P1, R3, UR5, R4 ;  /* 0x0000000503047c25 */ /* 0x000fc8000f820004 */
[----:B------:R-:W-:Y:S01]  /*2ffa0*/  IMAD.WIDE.U32 R2, R3, UR4, RZ ;  /* 0x0000000403027c25 */ /* 0x000fe2000f8e00ff */
[----:B------:R-:W-:-:S04]  /*2ffb0*/  MOV R2, R5 ;  /* 0x0000000500027202 */ /* 0x000fc80000000f00 */
[----:B------:R-:W-:Y:S02]  /*2ffc0*/  IADD3 RZ, P2, R3, R4, RZ ;  /* 0x0000000403ff7210 */ /* 0x000fe40007f5e0ff */
[----:B------:R-:W-:-:S03]  /*2ffd0*/  IADD3.X R3, RZ, RZ, RZ, P1, !PT ;  /* 0x000000ffff037210 */ /* 0x000fc60000ffe4ff */
[----:B------:R-:W-:-:S08]  /*2ffe0*/  IMAD.WIDE.U32.X R2, R11, UR5, R2, P2 ;  /* 0x000000050b027c25 */ /* 0x000fd000090e0402 */
.L_x_554:
[--C-:B------:R-:W-:Y:S01]  /*2fff0*/  SHF.R.U64 R10, R2, UR7, R3.reuse ;  /* 0x00000007020a7c19 */ /* 0x100fe20008001203 */
[----:B------:R-:W-:Y:S01]  /*30000*/  ULDC.64 UR4, c[0x0][0x620] ;  /* 0x0001880000047ab9 */ /* 0x000fe20000000a00 */
[----:B------:R-:W-:Y:S01]  /*30010*/  SHF.R.U32.HI R2, RZ, UR7, R3 ;  /* 0x00000007ff027c19 */ /* 0x000fe20008011603 */
[----:B------:R-:W-:Y:S01]  /*30020*/  ULDC.64 UR6, c[0x0][0x640] ;  /* 0x0001900000067ab9 */ /* 0x000fe20000000a00 */
[----:B------:R-:W-:Y:S02]  /*30030*/  IADD3 R11, P1, RZ, -R10, RZ ;  /* 0x8000000aff0b7210 */ /* 0x000fe40007f3e0ff */
[----:B------:R-:W-:-:S03]  /*30040*/  MOV R3, R15 ;  /* 0x0000000f00037202 */ /* 0x000fc60000000f00 */
[----:B------:R-:W-:Y:S01]  /*30050*/  IMAD.X R2, RZ, RZ, ~R2, P1 ;  /* 0x000000ffff027224 */ /* 0x000fe200008e0e02 */
[----:B------:R-:W-:-:S03]  /*30060*/  ISETP.NE.U32.AND P1, PT, RZ, UR6, PT ;  /* 0x00000006ff007c0c */ /* 0x000fc6000bf25070 */
[----:B------:R-:W-:Y:S01]  /*30070*/  IMAD R2, R2, UR4, RZ ;  /* 0x0000000402027c24 */ /* 0x000fe2000f8e02ff */
[----:B------:R-:W-:-:S03]  /*30080*/  ISETP.NE.AND.EX P1, PT, RZ, UR7, PT, P1 ;  /* 0x00000007ff007c0c */ /* 0x000fc6000bf25310 */
[----:B------:R-:W-:Y:S01]  /*30090*/  IMAD R5, R11, UR5, R2 ;  /* 0x000000050b057c24 */ /* 0x000fe2000f8e0202 */
[----:B------:R-:W-:-:S05]  /*300a0*/  MOV R2, R14 ;  /* 0x0000000e00027202 */ /* 0x000fca0000000f00 */
[----:B------:R-:W-:Y:S01]  /*300b0*/  IMAD.WIDE.U32 R2, R11, UR4, R2 ;  /* 0x000000040b027c25 */ /* 0x000fe2000f8e0002 */
[----:B------:R-:W-:-:S03]  /*300c0*/  ULDC UR4, c[0x0][0x618] ;  /* 0x0001860000047ab9 */ /* 0x000fc60000000800 */
[----:B------:R-:W-:-:S05]  /*300d0*/  IMAD.IADD R3, R3, 0x1, R5 ;  /* 0x0000000103037824 */ /* 0x000fca00078e0205 */
[--C-:B------:R-:W-:Y:S02]  /*300e0*/  SHF.R.U64 R11, R2, UR4, R3.reuse ;  /* 0x00000004020b7c19 */ /* 0x100fe40008001203 */
[----:B------:R-:W-:Y:S01]  /*300f0*/  SHF.R.U32.HI R2, RZ, UR4, R3 ;  /* 0x00000004ff027c19 */ /* 0x000fe20008011603 */
[----:B------:R-:W-:-:S03]  /*30100*/  ULDC UR4, c[0x0][0x608] ;  /* 0x0001820000047ab9 */ /* 0x000fc60000000800 */
[--C-:B------:R-:W-:Y:S02]  /*30110*/  SHF.R.U64 R12, R11, UR4, R2.reuse ;  /* 0x000000040b0c7c19 */ /* 0x100fe40008001202 */
[----:B------:R-:W-:Y:S01]  /*30120*/  SHF.R.U32.HI R3, RZ, UR4, R2 ;  /* 0x00000004ff037c19 */ /* 0x000fe20008011602 */
[----:B------:R-:W-:-:S03]  /*30130*/  ULDC UR4, c[0x0][0x658] ;  /* 0x0001960000047ab9 */ /* 0x000fc60000000800 */
[--C-:B------:R-:W-:Y:S02]  /*30140*/  SHF.R.U64 R13, R12, UR4, R3.reuse ;  /* 0x000000040c0d7c19 */ /* 0x100fe40008001203 */
[----:B------:R-:W-:Y:S02]  /*30150*/  SHF.R.U32.HI R15, RZ, UR4, R3 ;  /* 0x00000004ff0f7c19 */ /* 0x000fe40008011603 */
[----:B------:R-:W-:Y:S02]  /*30160*/  MOV R2, R13 ;  /* 0x0000000d00027202 */ /* 0x000fe40000000f00 */
[----:B------:R-:W-:Y:S01]  /*30170*/  MOV R3, R15 ;  /* 0x0000000f00037202 */ /* 0x000fe20000000f00 */
[----:B------:R-:W-:Y:S06]  /*30180*/  @!P1 BRA `(.L_x_555) ;  /* 0x0000000000289947 */ /* 0x000fec0003800000 */
        /* <DEDUP_REMOVED lines=10> */
.L_x_555:
[----:B------:R-:W-:Y:S01]  /*30230*/  ULDC UR4, c[0x0][0x648] ;  /* 0x0001920000047ab9 */ /* 0x000fe20000000800 */
[----:B------:R-:W-:Y:S01]  /*30240*/  LOP3.LUT R12, R12, UR29, RZ, 0xc0, !PT ;  /* 0x0000001d0c0c7c12 */ /* 0x000fe2000f8ec0ff */
[----:B------:R-:W-:Y:S01]  /*30250*/  UISETP.NE.AND UP0, UPT, UR38, URZ, UPT ;  /* 0x0000003f2600728c */ /* 0x000fe2000bf05270 */
[----:B------:R-:W-:Y:S01]  /*30260*/  SHF.R.U64 R3, R2, UR4, R3 ;  /* 0x0000000402037c19 */ /* 0x000fe20008001203 */
[----:B------:R-:W-:Y:S01]  /*30270*/  ULDC UR4, c[0x0][0x638] ;  /* 0x00018e0000047ab9 */ /* 0x000fe20000000800 */
[----:B------:R-:W-:-:S03]  /*30280*/  MOV R4, 0x1 ;  /* 0x0000000100047802 */ /* 0x000fc60000000f00 */
[----:B------:R-:W-:Y:S01]  /*30290*/  IMAD.MOV R2, RZ, RZ, -R3 ;  /* 0x000000ffff027224 */ /* 0x000fe200078e0a03 */
[----:B------:R-:W-:Y:S01]  /*302a0*/  PLOP3.LUT P1, PT, PT, PT, UP0, 0x40, 0x0 ;  /* 0x000000000000781c */ /* 0x000fe20003f2e808 */
[----:B------:R-:W-:Y:S01]  /*302b0*/  IMAD R5, R3, UR13, R12 ;  /* 0x0000000d03057c24 */ /* 0x000fe2000f8e020c */
[----:B------:R-:W-:Y:S01]  /*302c0*/  PLOP3.LUT P2, PT, PT, PT, UP0, 0x40, 0x0 ;  /* 0x000000000000781c */ /* 0x000fe20003f4e808 */
[----:B------:R-:W-:Y:S01]  /*302d0*/  IMAD R13, R2, UR4, R13 ;  /* 0x00000004020d7c24 */ /* 0x000fe2000f8e020d */
[----:B------:R-:W-:Y:S01]  /*302e0*/  ULDC UR4, c[0x0][0x610] ;  /* 0x0001840000047ab9 */ /* 0x000fe20000000800 */
[----:B------:R-:W-:Y:S01]  /*302f0*/  LOP3.LUT R2, R11, UR21, RZ, 0xc0, !PT ;  /* 0x000000150b027c12 */ /* 0x000fe2000f8ec0ff */
[----:B------:R-:W-:Y:S01]  /*30300*/  IMAD R8, R5, UR4, R8 ;  /* 0x0000000405087c24 */ /* 0x000fe2000f8e0208 */
[----:B------:R-:W-:-:S03]  /*30310*/  ULDC UR4, c[0x0][0x600] ;  /* 0x0001800000047ab9 */ /* 0x000fc60000000800 */
[----:B------:R-:W-:-:S05]  /*30320*/  IMAD R13, R13, UR4, R2 ;  /* 0x000000040d0d7c24 */ /* 0x000fca000f8e0202 */
[----:B------:R-:W-:Y:S02]  /*30330*/  SEL R2, R13, R8, P1 ;  /* 0x000000080d027207 */ /* 0x000fe40000800000 */
[----:B------:R-:W-:-:S07]  /*30340*/  SEL R3, R8, R13, P2 ;  /* 0x0000000d08037207 */ /* 0x000fce0001000000 */
.L_x_553:
[----:B------:R-:W-:Y:S05]  /*30350*/  BSYNC B1 ;  /* 0x0000000000017941 */ /* 0x000fea0003800000 */
.L_x_552:
[----:B------:R-:W-:-:S13]  /*30360*/  LOP3.LUT P1, RZ, R4, 0xff, RZ, 0xc0, !PT ;  /* 0x000000ff04ff7812 */ /* 0x000fda000782c0ff */
[----:B------:R-:W-:Y:S05]  /*30370*/  @P1 BRA `(.L_x_556) ;  /* 0xfffffff0009c1947 */ /* 0x000fea000383ffff */
[----:B------:R-:W-:Y:S05]  /*30380*/  BSYNC B0 ;  /* 0x0000000000007941 */ /* 0x000fea0003800000 */
.L_x_544:
[----:B------:R-:W-:-:S03]  /*30390*/  UMOV UR4, 0xffffffff ;  /* 0xffffffff00047882 */ /* 0x000fc60000000000 */
[----:B------:R-:W-:Y:S05]  /*303a0*/  BRA.DIV UR4, `(.L_x_557) ;  /* 0x0000000204d47947 */ /* 0x000fea000b800000 */
[----:B------:R-:W-:-:S13]  /*303b0*/  ELECT P6, URZ, PT ;  /* 0x00000000003f782f */ /* 0x000fda00038c0000 */
.L_x_569:
[----:B------:R-:W-:Y:S04]  /*303c0*/  BSSY B0, `(.L_x_558) ;  /* 0x000001a000007945 */ /* 0x000fe80003800000 */
[----:B------:R-:W-:Y:S05]  /*303d0*/  @!P6 BRA `(.L_x_559) ;  /* 0x000000000060e947 */ /* 0x000fea0003800000 */
[----:B------:R-:W-:-:S04]  /*303e0*/  ULOP3.LUT UR4, UR37, 0x2, URZ, 0xfc, !UPT ;  /* 0x0000000225047892 */ /* 0x000fc8000f8efc3f */
[----:B------:R-:W-:-:S06]  /*303f0*/  UISETP.NE.AND UP0, UPT, UR4, 0x3, UPT ;  /* 0x000000030400788c */ /* 0x000fcc000bf05270 */
[----:B------:R-:W-:-:S13]  /*30400*/  PLOP3.LUT P0, PT, PT, PT, UP0, 0x80, 0x0 ;  /* 0x000000000000781c */ /* 0x000fda0003f0f008 */
[----:B------:R-:W-:Y:S05]  /*30410*/  @!P0 BRA `(.L_x_560) ;  /* 0x0000000000048947 */ /* 0x000fea0003800000 */
[----:B------:R-:W-:Y:S01]  /*30420*/  BPT.TRAP 0x1 ;  /* 0x000000040000795c */ /* 0x000fe20000300000 */
.L_x_560:
[----:B------:R-:W0:Y:S01]  /*30430*/  S2R R3, SR_CgaCtaId ;  /* 0x0000000000037919 */ /* 0x000e220000008800 */
[----:B------:R-:W-:-:S04]  /*30440*/  MOV R0, 0x400 ;  /* 0x0000040000007802 */ /* 0x000fc80000000f00 */
[----:B0-----:R-:W-:Y:S02]  /*30450*/  LEA R3, R3, R0, 0x18 ;  /* 0x0000000003037211 */ /* 0x001fe400078ec0ff */
[----:B------:R-:W-:Y:S02]  /*30460*/  SHF.L.U32 R0, R7, 0x1f, RZ ;  /* 0x0000001f07007819 */ /* 0x000fe400000006ff */
[----:B------:R-:W-:-:S05]  /*30470*/  IADD3 R3, R3, 0x10, RZ ;  /* 0x0000001003037810 */ /* 0x000fca0007ffe0ff */
[----:B------:R-:W-:-:S04]  /*30480*/  IMAD R5, R6, 0x8, R3 ;  /* 0x0000000806057824 */ /* 0x000fc800078e0203 */
[----:B------:R-:W0:Y:S02]  /*30490*/  SYNCS.PHASECHK.TRANS64.TRYWAIT P0, [R5+URZ], R0 ;  /* 0x00000000050075a7 */ /* 0x000e24000800017f */
[----:B0-----:R-:W-:Y:S05]  /*304a0*/  @!P0 BRA `(.L_x_561) ;  /* 0x0000000000b48947 */ /* 0x001fea0003800000 */
.L_x_570:
[----:B------:R-:W-:-:S04]  /*304b0*/  IADD3 R6, R6, 0x1, RZ ;  /* 0x0000000106067810 */ /* 0x000fc80007ffe0ff */
[----:B------:R-:W-:-:S04]  /*304c0*/  ISETP.NE.AND P0, PT, R6, 0x2, PT ;  /* 0x000000020600780c */ /* 0x000fc80003f05270 */
[----:B0-----:R-:W-:Y:S02]  /*304d0*/  SEL R0, RZ, 0x1, P0 ;  /* 0x00000001ff007807 */ /* 0x001fe40000000000 */
[----:B------:R-:W-:Y:S02]  /*304e0*/  SEL R6, R6, RZ, P0 ;  /* 0x000000ff06067207 */ /* 0x000fe40000000000 */
[----:B------:R-:W-:Y:S02]  /*304f0*/  LOP3.LUT R0, R7, R0, RZ, 0x3c, !PT ;  /* 0x0000000007007212 */ /* 0x000fe400078e3cff */
[----:B------:R-:W-:Y:S02]  /*30500*/  LEA R3, R6, R3, 0x3 ;  /* 0x0000000306037211 */ /* 0x000fe400078e18ff */
[----:B------:R-:W-:-:S07]  /*30510*/  SHF.L.U32 R0, R0, 0x1f, RZ ;  /* 0x0000001f00007819 */ /* 0x000fce00000006ff */
.L_x_562:
[----:B0-----:R0:W1:Y:S02]  /*30520*/  SYNCS.PHASECHK.TRANS64.TRYWAIT P0, [R3+URZ], R0 ;  /* 0x00000000030075a7 */ /* 0x001064000800017f */
[----:B-1----:R-:W-:Y:S05]  /*30530*/  @!P0 NANOSLEEP.SYNCS 0x989680 ;  /* 0x009896800000895d */ /* 0x002fea0003900000 */
[----:B------:R-:W1:Y:S02]  /*30540*/  @!P0 SYNCS.PHASECHK.TRANS64 P0, [R3+URZ], R0 ;  /* 0x00000000030085a7 */ /* 0x000e64000800007f */
[----:B-1----:R-:W-:Y:S05]  /*30550*/  @!P0 BRA `(.L_x_562) ;  /* 0xfffffffc00f08947 */ /* 0x002fea000383ffff */
.L_x_559:
[----:B------:R-:W-:Y:S05]  /*30560*/  BSYNC B0 ;  /* 0x0000000000007941 */ /* 0x000fea0003800000 */
.L_x_558:
[----:B------:R-:W-:Y:S05]  /*30570*/  EXIT ;  /* 0x000000000000794d */ /* 0x000fea0003800000 */
.L_x_17:
[----:B-1----:R1:W4:Y:S02]  /*30580*/  SYNCS.PHASECHK.TRANS64.TRYWAIT P1, [R3+URZ], R0 ;  /* 0x00000000030075a7 */ /* 0x002324000802017f */
[----:B----4-:R-:W-:Y:S05]  /*30590*/  @!P1 NANOSLEEP.SYNCS 0x989680 ;  /* 0x009896800000995d */ /* 0x010fea0003900000 */
[----:B------:R-:W4:Y:S02]  /*305a0*/  @!P1 SYNCS.PHASECHK.TRANS64 P1, [R3+URZ], R0 ;  /* 0x00000000030095a7 */ /* 0x000f24000802007f */
[----:B----4-:R-:W-:Y:S05]  /*305b0*/  @!P1 BRA `(.L_x_17) ;  /* 0xfffffffc00f09947 */ /* 0x010fea000383ffff */
[----:B------:R-:W-:Y:S05]  /*305c0*/  BRA `(.L_x_16) ;  /* 0xfffffd0c00847947 */ /* 0x000fea000383ffff */
.L_x_22:
[----:B-1----:R-:W-:-:S04]  /*305d0*/  IMAD.U32 R4, RZ, RZ, UR10 ;  /* 0x0000000aff047e24 */ /* 0x002fc8000f8e00ff */
[----:B------:R1:W2:Y:S03]  /*305e0*/  SYNCS.PHASECHK.TRANS64.TRYWAIT P1, [R4+URZ], R3 ;  /* 0x00000003040075a7 */ /* 0x0002a6000802017f */
[----:B--2---:R-:W-:Y:S05]  /*305f0*/  @!P1 NANOSLEEP.SYNCS 0x989680 ;  /* 0x009896800000995d */ /* 0x004fea0003900000 */
[----:B------:R-:W2:Y:S02]  /*30600*/  @!P1 SYNCS.PHASECHK.TRANS64 P1, [R4+URZ], R3 ;  /* 0x00000003040095a7 */ /* 0x000ea4000802007f */
[----:B--2---:R-:W-:Y:S05]  /*30610*/  @!P1 BRA `(.L_x_22) ;  /* 0xfffffffc00ec9947 */ /* 0x004fea000383ffff */
[----:B------:R-:W-:Y:S05]  /*30620*/  BRA `(.L_x_21) ;  /* 0xfffffe0000e47947 */ /* 0x000fea000383ffff */
.L_x_545:
[----:B------:R-:W-:Y:S01]  /*30630*/  BSSY B1, `(.L_x_563) ;  /* 0x0000006000017945 */ /* 0x000fe20003800000 */
[----:B------:R-:W-:-:S07]  /*30640*/  MOV R15, 0xffffffff ;  /* 0xffffffff000f7802 */ /* 0x000fce0000000f00 */
[----:B------:R-:W-:Y:S05]  /*30650*/  WARPSYNC.COLLECTIVE R15, `(.L_x_564) ;  /* 0x000000000f0c7348 */ /* 0x000fea0003c00000 */
[----:B------:R-:W-:Y:S02]  /*30660*/  ELECT P6, UR62, PT ;  /* 0x00000000003e782f */ /* 0x000fe400038c0000 */
[----:B------:R-:W-:Y:S01]  /*30670*/  MOV R14, UR62 ;  /* 0x0000003e000e7c02 */ /* 0x000fe20008000f00 */
[----:B------:R-:W-:Y:S10]  /*30680*/  ENDCOLLECTIVE ;  /* 0x000000000000791b */ /* 0x000ff40003800000 */
.L_x_564:
[----:B------:R-:W-:Y:S05]  /*30690*/  BSYNC B1 ;  /* 0x0000000000017941 */ /* 0x000fea0003800000 */
.L_x_563:
[----:B------:R-:W-:Y:S05]  /*306a0*/  BRA `(.L_x_565) ;  /* 0xffffffec00dc7947 */ /* 0x000fea000383ffff */
.L_x_548:
[----:B-1----:R1:W2:Y:S02]  /*306b0*/  SYNCS.PHASECHK.TRANS64.TRYWAIT P1, [R14+URZ+0x10], R11 ;  /* 0x0000100b0e0075a7 */ /* 0x0022a4000802017f */
[----:B--2---:R-:W-:Y:S05]  /*306c0*/  @!P1 NANOSLEEP.SYNCS 0x989680 ;  /* 0x009896800000995d */ /* 0x004fea0003900000 */
[----:B------:R-:W2:Y:S02]  /*306d0*/  @!P1 SYNCS.PHASECHK.TRANS64 P1, [R14+URZ+0x10], R11 ;  /* 0x0000100b0e0095a7 */ /* 0x000ea4000802007f */
[----:B--2---:R-:W-:Y:S05]  /*306e0*/  @!P1 BRA `(.L_x_548) ;  /* 0xfffffffc00f09947 */ /* 0x004fea000383ffff */
[----:B------:R-:W-:Y:S05]  /*306f0*/  BRA `(.L_x_566) ;  /* 0xfffffff000107947 */ /* 0x000fea000383ffff */
.L_x_557:
[----:B------:R-:W-:Y:S01]  /*30700*/  BSSY B0, `(.L_x_567) ;  /* 0x0000006000007945 */ /* 0x000fe20003800000 */
[----:B------:R-:W-:-:S07]  /*30710*/  MOV R15, 0xffffffff ;  /* 0xffffffff000f7802 */ /* 0x000fce0000000f00 */
[----:B------:R-:W-:Y:S05]  /*30720*/  WARPSYNC.COLLECTIVE R15, `(.L_x_568) ;  /* 0x000000000f0c7348 */ /* 0x000fea0003c00000 */
[----:B------:R-:W-:Y:S02]  /*30730*/  ELECT P6, UR62, PT ;  /* 0x00000000003e782f */ /* 0x000fe400038c0000 */
[----:B------:R-:W-:Y:S01]  /*30740*/  MOV R14, UR62 ;  /* 0x0000003e000e7c02 */ /* 0x000fe20008000f00 */
[----:B------:R-:W-:Y:S10]  /*30750*/  ENDCOLLECTIVE ;  /* 0x000000000000791b */ /* 0x000ff40003800000 */
.L_x_568:
[----:B------:R-:W-:Y:S05]  /*30760*/  BSYNC B0 ;  /* 0x0000000000007941 */ /* 0x000fea0003800000 */
.L_x_567:
[----:B------:R-:W-:Y:S05]  /*30770*/  BRA `(.L_x_569) ;  /* 0xfffffffc00107947 */ /* 0x000fea000383ffff */
.L_x_561:
[----:B0-----:R0:W1:Y:S02]  /*30780*/  SYNCS.PHASECHK.TRANS64.TRYWAIT P0, [R5+URZ], R0 ;  /* 0x00000000050075a7 */ /* 0x001064000800017f */
[----:B-1----:R-:W-:Y:S05]  /*30790*/  @!P0 NANOSLEEP.SYNCS 0x989680 ;  /* 0x009896800000895d */ /* 0x002fea0003900000 */
[----:B------:R-:W1:Y:S02]  /*307a0*/  @!P0 SYNCS.PHASECHK.TRANS64 P0, [R5+URZ], R0 ;  /* 0x00000000050085a7 */ /* 0x000e64000800007f */
[----:B-1----:R-:W-:Y:S05]  /*307b0*/  @!P0 BRA `(.L_x_561) ;  /* 0xfffffffc00f08947 */ /* 0x002fea000383ffff */
[----:B------:R-:W-:Y:S05]  /*307c0*/  BRA `(.L_x_570) ;  /* 0xfffffffc00387947 */ /* 0x000fea000383ffff */
.L_x_571:
[----:B------:R-:W-:-:S00]  /*307d0*/  BRA `(.L_x_571) ;  /* 0xfffffffc00fc7947 */ /* 0x000fc0000383ffff */
[----:B------:R-:W-:-:S00]  /*307e0*/  NOP ;  /* 0x0000000000007918 */ /* 0x000fc00000000000 */
        /* <DEDUP_REMOVED lines=9> */
.L_x_572:


//--------------------- .nv.global.init           --------------------------
	.section	.nv.global.init,"aw",@progbits
.nv.global.init:
	.type		$str$22,@object
	.size		$str$22,($str$23 - $str$22)
$str$22:
        /*0000*/ 	.byte	0x6b, 0x5f, 0x74, 0x69, 0x6c, 0x65, 0x5f, 0x63, 0x6f, 0x75, 0x6e, 0x74, 0x20, 0x3e, 0x3d, 0x20
        /*0010*/ 	.byte	0x31, 0x00
	.type		$str$23,@object
	.size		$str$23,(__unnamed_1 - $str$23)
$str$23:
        /*0012*/ 	.byte	0x2f, 0x74, 0x6d, 0x70, 0x2f, 0x63, 0x75, 0x74, 0x6c, 0x61, 0x73, 0x73, 0x5f, 0x73, 0x77, 0x65
        /*0022*/ 	.byte	0x65, 0x70, 0x5f, 0x73, 0x72, 0x63, 0x2f, 0x69, 0x6e, 0x63, 0x6c, 0x75, 0x64, 0x65, 0x2f, 0x63
        /*0032*/ 	.byte	0x75, 0x74, 0x6c, 0x61, 0x73, 0x73, 0x2f, 0x67, 0x65, 0x6d, 0x6d, 0x2f, 0x63, 0x6f, 0x6c, 0x6c
        /*0042*/ 	.byte	0x65, 0x63, 0x74, 0x69, 0x76, 0x65, 0x2f, 0x73, 0x6d, 0x39, 0x30, 0x5f, 0x6d, 0x6d, 0x61, 0x5f
        /*0052*/ 	.byte	0x74, 0x6d, 0x61, 0x5f, 0x67, 0x6d, 0x6d, 0x61, 0x5f, 0x73, 0x73, 0x5f, 0x77, 0x61, 0x72, 0x70
        /*0062*/ 	.byte	0x73, 0x70, 0x65, 0x63, 0x69, 0x61, 0x6c, 0x69, 0x7a, 0x65, 0x64, 0x2e, 0x68, 0x70, 0x70, 0x00
	.type		__unnamed_1,@object
	.size		__unnamed_1,(.L_0 - __unnamed_1)
__unnamed_1:
        /* <DEDUP_REMOVED lines=176> */
        /*0b72*/ 	.byte	0x6e, 0x74, 0x69, 0x74, 0x79, 0x5d, 0x00
.L_0:


//--------------------- .nv.shared._ZN7cutlass13device_kernelINS_4gemm6kernel13GemmUniversalIN4cute5tupleIJiiiiEEENS1_10collective13CollectiveMmaINS1_34MainloopSm90TmaGmmaWarpSpecializedILi2ENS5_IJNS4_1CILi1EEESB_SB_EEENS1_35KernelTmaWarpSpecializedCooperativeEEENS5_IJNSA_ILi256EEESF_NSA_ILi128EEEEEEfNS5_IJlSB_lEEEfSI_NS4_8TiledMMAINS4_8MMA_AtomIJNS4_4SM904GMMA30MMA_64x256x8_F32TF32TF32_SS_TNILNSM_7ScaleInE1ELSO_1EEEEEENS4_6LayoutINS5_IJNSA_ILi2EEESB_SB_EEENS5_IJSB_NSA_ILi0EEESU_EEEEENS5_IJNS4_10UnderscoreESX_SX_EEEEENS4_13SM90_TMA_LOADENS4_14ComposedLayoutINS4_7SwizzleILi3ELi4ELi3EEENS4_18smem_ptr_flag_bitsILi32EEENSR_INS5_IJNSA_ILi8EEENSA_ILi32EEEEEENS5_IJS17_SB_EEEEEEEvNS4_8identityES10_S1B_vS1C_EENS_8epilogue10collective6detail29Sm90TmaWarpSpecializedAdapterINS1F_15DefaultEpilogueIfSI_SI_NS1E_6thread17LinearCombinationIfLi1EffLNS1J_9ScaleType4KindE0ELNS_15FloatRoundStyleE2EfEENS1_15EpilogueDefaultEEEEEvvEEEEvNT_6ParamsE --------------------------
	.section	.nv.shared._ZN7cutlass13device_kernelINS_4gemm6kernel13GemmUniversalIN4cute5tupleIJiiiiEEENS1_10collective13CollectiveMmaINS1_34MainloopSm90TmaGmmaWarpSpecializedILi2ENS5_IJNS4_1CILi1EEESB_SB_EEENS1_35KernelTmaWarpSpecializedCooperativeEEENS5_IJNSA_ILi256EEESF_NSA_ILi128EEEEEEfNS5_IJlSB_lEEEfSI_NS4_8TiledMMAINS4_8MMA_AtomIJNS4_4SM904GMMA30MMA_64x256x8_F32TF32TF32_SS_TNILNSM_7ScaleInE1ELSO_1EEEEEENS4_6LayoutINS5_IJNSA_ILi2EEESB_SB_EEENS5_IJSB_NSA_ILi0EEESU_EEEEENS5_IJNS4_10UnderscoreESX_SX_EEEEENS4_13SM90_TMA_LOADENS4_14ComposedLayoutINS4_7SwizzleILi3ELi4ELi3EEENS4_18smem_ptr_flag_bitsILi32EEENSR_INS5_IJNSA_ILi8EEENSA_ILi32EEEEEENS5_IJS17_SB_EEEEEEEvNS4_8identityES10_S1B_vS1C_EENS_8epilogue10collective6detail29Sm90TmaWarpSpecializedAdapterINS1F_15DefaultEpilogueIfSI_SI_NS1E_6thread17LinearCombinationIfLi1EffLNS1J_9ScaleType4KindE0ELNS_15FloatRoundStyleE2EfEENS1_15EpilogueDefaultEEEEEvvEEEEvNT_6ParamsE,"aw",@nobits
	.sectionflags	@""
	.align	16
	.zero		1024


//--------------------- .nv.shared.reserved.0     --------------------------
	.section	.nv.shared.reserved.0,"aw",@nobits
	.weak		__nv_reservedSMEM_offset_0_alias
	.size		__nv_reservedSMEM_offset_0_alias, 0, 0
	.other		__nv_reservedSMEM_offset_0_alias,@"STO_CUDA_RESERVED_SHARED STV_DEFAULT"
__nv_reservedSMEM_offset_0_alias:
	.zero		0


//--------------------- .nv.global                --------------------------
	.section	.nv.global,"aw",@nobits
.nv.global:
	.type		_ZN40_INTERNAL_14c0d601_4_k_cu_31dd9880_203774cute1_E,@object
	.size		_ZN40_INTERNAL_14c0d601_4_k_cu_31dd9880_203774cute1_E,(_ZN40_INTERNAL_14c0d601_4_k_cu_31dd9880_203774cuda3std3__45__cpo6cbeginE - _ZN40_INTERNAL_14c0d601_4_k_cu_31dd9880_203774cute1_E)
_ZN40_INTERNAL_14c0d601_4_k_cu_31dd9880_203774cute1_E:
	.zero		1
	.type		_ZN40_INTERNAL_14c0d601_4_k_cu_31dd9880_203774cuda3std3__45__cpo6cbeginE,@object
	.size		_ZN40_INTERNAL_14c0d601_4_k_cu_31dd9880_203774cuda3std3__45__cpo6cbeginE,(_ZN40_INTERNAL_14c0d601_4_k_cu_31dd9880_203774cuda3std3__48in_placeE - _ZN40_INTERNAL_14c0d601_4_k_cu_31dd9880_203774cuda3std3__45__cpo6cbeginE)
_ZN40_INTERNAL_14c0d601_4_k_cu_31dd9880_203774cuda3std3__45__cpo6cbeginE:
	.zero		1
	.type		_ZN40_INTERNAL_14c0d601_4_k_cu_31dd9880_203774cuda3std3__48in_placeE,@object
	.size		_ZN40_INTERNAL_14c0d601_4_k_cu_31dd9880_203774cuda3std3__48in_placeE,(_ZN40_INTERNAL_14c0d601_4_k_cu_31dd9880_203774cuda3std6ranges3__45__cpo9iter_moveE - _ZN40_INTERNAL_14c0d601_4_k_cu_31dd9880_203774cuda3std3__48in_placeE)
_ZN40_INTERNAL_14c0d601_4_k_cu_31dd9880_203774cuda3std3__48in_placeE:
	.zero		1
	.type		_ZN40_INTERNAL_14c0d601_4_k_cu_31dd9880_203774cuda3std6ranges3__45__cpo9iter_moveE,@object
	.size		_ZN40_INTERNAL_14c0d601_4_k_cu_31dd9880_203774cuda3std6ranges3__45__cpo9iter_moveE,(_ZN40_INTERNAL_14c0d601_4_k_cu_31dd9880_203774cuda3std3__45__cpo5beginE - _ZN40_INTERNAL_14c0d601_4_k_cu_31dd9880_203774cuda3std6ranges3__45__cpo9iter_moveE)
_ZN40_INTERNAL_14c0d601_4_k_cu_31dd9880_203774cuda3std6ranges3__45__cpo9iter_moveE:
	.zero		1
	.type		_ZN40_INTERNAL_14c0d601_4_k_cu_31dd9880_203774cuda3std3__45__cpo5beginE,@object
	.size		_ZN40_INTERNAL_14c0d601_4_k_cu_31dd9880_203774cuda3std3__45__cpo5beginE,(_ZN40_INTERNAL_14c0d601_4_k_cu_31dd9880_203774cuda3std3__442_GLOBAL__N__14c0d601_4_k_cu_31dd9880_203776ignoreE - _ZN40_INTERNAL_14c0d601_4_k_cu_31dd9880_203774cuda3std3__45__cpo5beginE)
_ZN40_INTERNAL_14c0d601_4_k_cu_31dd9880_203774cuda3std3__45__cpo5beginE:
	.zero		1
	.type		_ZN40_INTERNAL_14c0d601_4_k_cu_31dd9880_203774cuda3std3__442_GLOBAL__N__14c0d601_4_k_cu_31dd9880_203776ignoreE,@object
	.size		_ZN40_INTERNAL_14c0d601_4_k_cu_31dd9880_203774cuda3std3__442_GLOBAL__N__14c0d601_4_k_cu_31dd9880_203776ignoreE,(_ZN40_INTERNAL_14c0d601_4_k_cu_31dd9880_203774cute7productE - _ZN40_INTERNAL_14c0d601_4_k_cu_31dd9880_203774cuda3std3__442_GLOBAL__N__14c0d601_4_k_cu_31dd9880_203776ignoreE)
_ZN40_INTERNAL_14c0d601_4_k_cu_31dd9880_203774cuda3std3__442_GLOBAL__N__14c0d601_4_k_cu_31dd9880_203776ignoreE:
	.zero		1
	.type		_ZN40_INTERNAL_14c0d601_4_k_cu_31dd9880_203774cute7productE,@object
	.size		_ZN40_INTERNAL_14c0d601_4_k_cu_31dd9880_203774cute7productE,(_ZN40_INTERNAL_14c0d601_4_k_cu_31dd9880_203774cuda3std3__45__cpo3endE - _ZN40_INTERNAL_14c0d601_4_k_cu_31dd9880_203774cute7productE)
_ZN40_INTERNAL_14c0d601_4_k_cu_31dd9880_203774cute7productE:
	.zero		1
	.type		_ZN40_INTERNAL_14c0d601_4_k_cu_31dd9880_203774cuda3std3__45__cpo3endE,@object
	.size		_ZN40_INTERNAL_14c0d601_4_k_cu_31dd9880_203774cuda3std3__45__cpo3endE,(_ZN40_INTERNAL_14c0d601_4_k_cu_31dd9880_203774cuda3std3__419piecewise_constructE - _ZN40_INTERNAL_14c0d601_4_k_cu_31dd9880_203774cuda3std3__45__cpo3endE)
_ZN40_INTERNAL_14c0d601_4_k_cu_31dd9880_203774cuda3std3__45__cpo3endE:
	.zero		1
	.type		_ZN40_INTERNAL_14c0d601_4_k_cu_31dd9880_203774cuda3std3__419piecewise_constructE,@object
	.size		_ZN40_INTERNAL_14c0d601_4_k_cu_31dd9880_203774cuda3std3__419piecewise_constructE,(_ZN40_INTERNAL_14c0d601_4_k_cu_31dd9880_203774cuda3std3__45__cpo4cendE - _ZN40_INTERNAL_14c0d601_4_k_cu_31dd9880_203774cuda3std3__419piecewise_constructE)
_ZN40_INTERNAL_14c0d601_4_k_cu_31dd9880_203774cuda3std3__419piecewise_constructE:
	.zero		1
	.type		_ZN40_INTERNAL_14c0d601_4_k_cu_31dd9880_203774cuda3std3__45__cpo4cendE,@object
	.size		_ZN40_INTERNAL_14c0d601_4_k_cu_31dd9880_203774cuda3std3__45__cpo4cendE,(_ZN40_INTERNAL_14c0d601_4_k_cu_31dd9880_203774cuda3std6ranges3__45__cpo4swapE - _ZN40_INTERNAL_14c0d601_4_k_cu_31dd9880_203774cuda3std3__45__cpo4cendE)
_ZN40_INTERNAL_14c0d601_4_k_cu_31dd9880_203774cuda3std3__45__cpo4cendE:
	.zero		1
	.type		_ZN40_INTERNAL_14c0d601_4_k_cu_31dd9880_203774cuda3std6ranges3__45__cpo4swapE,@object
	.size		_ZN40_INTERNAL_14c0d601_4_k_cu_31dd9880_203774cuda3std6ranges3__45__cpo4swapE,(.L_8 - _ZN40_INTERNAL_14c0d601_4_k_cu_31dd9880_203774cuda3std6ranges3__45__cpo4swapE)
_ZN40_INTERNAL_14c0d601_4_k_cu_31dd9880_203774cuda3std6ranges3__45__cpo4swapE:
	.zero		1
.L_8:


//--------------------- .nv.constant0._ZN7cutlass13device_kernelINS_4gemm6kernel13GemmUniversalIN4cute5tupleIJiiiiEEENS1_10collective13CollectiveMmaINS1_34MainloopSm90TmaGmmaWarpSpecializedILi2ENS5_IJNS4_1CILi1EEESB_SB_EEENS1_35KernelTmaWarpSpecializedCooperativeEEENS5_IJNSA_ILi256EEESF_NSA_ILi128EEEEEEfNS5_IJlSB_lEEEfSI_NS4_8TiledMMAINS4_8MMA_AtomIJNS4_4SM904GMMA30MMA_64x256x8_F32TF32TF32_SS_TNILNSM_7ScaleInE1ELSO_1EEEEEENS4_6LayoutINS5_IJNSA_ILi2EEESB_SB_EEENS5_IJSB_NSA_ILi0EEESU_EEEEENS5_IJNS4_10UnderscoreESX_SX_EEEEENS4_13SM90_TMA_LOADENS4_14ComposedLayoutINS4_7SwizzleILi3ELi4ELi3EEENS4_18smem_ptr_flag_bitsILi32EEENSR_INS5_IJNSA_ILi8EEENSA_ILi32EEEEEENS5_IJS17_SB_EEEEEEEvNS4_8identityES10_S1B_vS1C_EENS_8epilogue10collective6detail29Sm90TmaWarpSpecializedAdapterINS1F_15DefaultEpilogueIfSI_SI_NS1E_6thread17LinearCombinationIfLi1EffLNS1J_9ScaleType4KindE0ELNS_15FloatRoundStyleE2EfEENS1_15EpilogueDefaultEEEEEvvEEEEvNT_6ParamsE --------------------------
	.section	.nv.constant0._ZN7cutlass13device_kernelINS_4gemm6kernel13GemmUniversalIN4cute5tupleIJiiiiEEENS1_10collective13CollectiveMmaINS1_34MainloopSm90TmaGmmaWarpSpecializedILi2ENS5_IJNS4_1CILi1EEESB_SB_EEENS1_35KernelTmaWarpSpecializedCooperativeEEENS5_IJNSA_ILi256EEESF_NSA_ILi128EEEEEEfNS5_IJlSB_lEEEfSI_NS4_8TiledMMAINS4_8MMA_AtomIJNS4_4SM904GMMA30MMA_64x256x8_F32TF32TF32_SS_TNILNSM_7ScaleInE1ELSO_1EEEEEENS4_6LayoutINS5_IJNSA_ILi2EEESB_SB_EEENS5_IJSB_NSA_ILi0EEESU_EEEEENS5_IJNS4_10UnderscoreESX_SX_EEEEENS4_13SM90_TMA_LOADENS4_14ComposedLayoutINS4_7SwizzleILi3ELi4ELi3EEENS4_18smem_ptr_flag_bitsILi32EEENSR_INS5_IJNSA_ILi8EEENSA_ILi32EEEEEENS5_IJS17_SB_EEEEEEEvNS4_8identityES10_S1B_vS1C_EENS_8epilogue10collective6detail29Sm90TmaWarpSpecializedAdapterINS1F_15DefaultEpilogueIfSI_SI_NS1E_6thread17LinearCombinationIfLi1EffLNS1J_9ScaleType4KindE0ELNS_15FloatRoundStyleE2EfEENS1_15EpilogueDefaultEEEEEvvEEEEvNT_6ParamsE,"a",@progbits
	.sectionflags	@""
	.align	4
.nv.constant0._ZN7cutlass13device_kernelINS_4gemm6kernel13GemmUniversalIN4cute5tupleIJiiiiEEENS1_10collective13CollectiveMmaINS1_34MainloopSm90TmaGmmaWarpSpecializedILi2ENS5_IJNS4_1CILi1EEESB_SB_EEENS1_35KernelTmaWarpSpecializedCooperativeEEENS5_IJNSA_ILi256EEESF_NSA_ILi128EEEEEEfNS5_IJlSB_lEEEfSI_NS4_8TiledMMAINS4_8MMA_AtomIJNS4_4SM904GMMA30MMA_64x256x8_F32TF32TF32_SS_TNILNSM_7ScaleInE1ELSO_1EEEEEENS4_6LayoutINS5_IJNSA_ILi2EEESB_SB_EEENS5_IJSB_NSA_ILi0EEESU_EEEEENS5_IJNS4_10UnderscoreESX_SX_EEEEENS4_13SM90_TMA_LOADENS4_14ComposedLayoutINS4_7SwizzleILi3ELi4ELi3EEENS4_18smem_ptr_flag_bitsILi32EEENSR_INS5_IJNSA_ILi8EEENSA_ILi32EEEEEENS5_IJS17_SB_EEEEEEEvNS4_8identityES10_S1B_vS1C_EENS_8epilogue10collective6detail29Sm90TmaWarpSpecializedAdapterINS1F_15DefaultEpilogueIfSI_SI_NS1E_6thread17LinearCombinationIfLi1EffLNS1J_9ScaleType4KindE0ELNS_15FloatRoundStyleE2EfEENS1_15EpilogueDefaultEEEEEvvEEEEvNT_6ParamsE:
	.zero		1664


//--------------------- SYMBOLS --------------------------

	.type		.nv.reservedSmem.offset0,@object
	.size		.nv.reservedSmem.offset0,0x4
	.type		__assertfail,@function
